//
// Generated by NVIDIA NVVM Compiler
//
// Compiler Build ID: CL-36424714
// Cuda compilation tools, release 13.0, V13.0.88
// Based on NVVM 20.0.0
//

.version 9.0
.target sm_100
.address_size 64

	// .globl	_Z15spmv_csr_kernelPKfPKiS2_S0_Pfi
// _ZZ22spmv_csr_vector_kernelPKfPKiS2_S0_PfiE5sdata has been demoted

.visible .entry _Z15spmv_csr_kernelPKfPKiS2_S0_Pfi(
	.param .u64 .ptr .align 1 _Z15spmv_csr_kernelPKfPKiS2_S0_Pfi_param_0,
	.param .u64 .ptr .align 1 _Z15spmv_csr_kernelPKfPKiS2_S0_Pfi_param_1,
	.param .u64 .ptr .align 1 _Z15spmv_csr_kernelPKfPKiS2_S0_Pfi_param_2,
	.param .u64 .ptr .align 1 _Z15spmv_csr_kernelPKfPKiS2_S0_Pfi_param_3,
	.param .u64 .ptr .align 1 _Z15spmv_csr_kernelPKfPKiS2_S0_Pfi_param_4,
	.param .u32 _Z15spmv_csr_kernelPKfPKiS2_S0_Pfi_param_5
)
{
	.reg .pred 	%p<11>;
	.reg .b32 	%r<65>;
	.reg .b32 	%f<112>;
	.reg .b64 	%rd<87>;

	ld.param.u64 	%rd8, [_Z15spmv_csr_kernelPKfPKiS2_S0_Pfi_param_0];
	ld.param.u64 	%rd6, [_Z15spmv_csr_kernelPKfPKiS2_S0_Pfi_param_1];
	ld.param.u64 	%rd9, [_Z15spmv_csr_kernelPKfPKiS2_S0_Pfi_param_2];
	ld.param.u64 	%rd10, [_Z15spmv_csr_kernelPKfPKiS2_S0_Pfi_param_3];
	ld.param.u64 	%rd7, [_Z15spmv_csr_kernelPKfPKiS2_S0_Pfi_param_4];
	ld.param.u32 	%r23, [_Z15spmv_csr_kernelPKfPKiS2_S0_Pfi_param_5];
	cvta.to.global.u64 	%rd1, %rd10;
	cvta.to.global.u64 	%rd2, %rd9;
	cvta.to.global.u64 	%rd3, %rd8;
	mov.u32 	%r24, %ctaid.x;
	mov.u32 	%r25, %ntid.x;
	mov.u32 	%r26, %tid.x;
	mad.lo.s32 	%r1, %r24, %r25, %r26;
	setp.ge.s32 	%p1, %r1, %r23;
	@%p1 bra 	$L__BB0_15;
	cvta.to.global.u64 	%rd11, %rd6;
	mul.wide.s32 	%rd12, %r1, 4;
	add.s64 	%rd13, %rd11, %rd12;
	ld.global.u32 	%r60, [%rd13];
	ld.global.u32 	%r3, [%rd13+4];
	setp.ge.s32 	%p2, %r60, %r3;
	mov.f32 	%f111, 0f00000000;
	@%p2 bra 	$L__BB0_14;
	sub.s32 	%r4, %r3, %r60;
	and.b32  	%r5, %r4, 15;
	sub.s32 	%r27, %r60, %r3;
	setp.gt.u32 	%p3, %r27, -16;
	mov.f32 	%f111, 0f00000000;
	@%p3 bra 	$L__BB0_5;
	and.b32  	%r28, %r4, -16;
	neg.s32 	%r58, %r28;
	add.s64 	%rd4, %rd3, 32;
	add.s64 	%rd5, %rd2, 32;
	mov.f32 	%f111, 0f00000000;
$L__BB0_4:
	.pragma "nounroll";
	mul.wide.s32 	%rd14, %r60, 4;
	add.s64 	%rd15, %rd4, %rd14;
	add.s64 	%rd16, %rd5, %rd14;
	ld.global.f32 	%f18, [%rd15+-32];
	ld.global.u32 	%r29, [%rd16+-32];
	mul.wide.s32 	%rd17, %r29, 4;
	add.s64 	%rd18, %rd1, %rd17;
	ld.global.f32 	%f19, [%rd18];
	fma.rn.f32 	%f20, %f18, %f19, %f111;
	ld.global.f32 	%f21, [%rd15+-28];
	ld.global.u32 	%r30, [%rd16+-28];
	mul.wide.s32 	%rd19, %r30, 4;
	add.s64 	%rd20, %rd1, %rd19;
	ld.global.f32 	%f22, [%rd20];
	fma.rn.f32 	%f23, %f21, %f22, %f20;
	ld.global.f32 	%f24, [%rd15+-24];
	ld.global.u32 	%r31, [%rd16+-24];
	mul.wide.s32 	%rd21, %r31, 4;
	add.s64 	%rd22, %rd1, %rd21;
	ld.global.f32 	%f25, [%rd22];
	fma.rn.f32 	%f26, %f24, %f25, %f23;
	ld.global.f32 	%f27, [%rd15+-20];
	ld.global.u32 	%r32, [%rd16+-20];
	mul.wide.s32 	%rd23, %r32, 4;
	add.s64 	%rd24, %rd1, %rd23;
	ld.global.f32 	%f28, [%rd24];
	fma.rn.f32 	%f29, %f27, %f28, %f26;
	ld.global.f32 	%f30, [%rd15+-16];
	ld.global.u32 	%r33, [%rd16+-16];
	mul.wide.s32 	%rd25, %r33, 4;
	add.s64 	%rd26, %rd1, %rd25;
	ld.global.f32 	%f31, [%rd26];
	fma.rn.f32 	%f32, %f30, %f31, %f29;
	ld.global.f32 	%f33, [%rd15+-12];
	ld.global.u32 	%r34, [%rd16+-12];
	mul.wide.s32 	%rd27, %r34, 4;
	add.s64 	%rd28, %rd1, %rd27;
	ld.global.f32 	%f34, [%rd28];
	fma.rn.f32 	%f35, %f33, %f34, %f32;
	ld.global.f32 	%f36, [%rd15+-8];
	ld.global.u32 	%r35, [%rd16+-8];
	mul.wide.s32 	%rd29, %r35, 4;
	add.s64 	%rd30, %rd1, %rd29;
	ld.global.f32 	%f37, [%rd30];
	fma.rn.f32 	%f38, %f36, %f37, %f35;
	ld.global.f32 	%f39, [%rd15+-4];
	ld.global.u32 	%r36, [%rd16+-4];
	mul.wide.s32 	%rd31, %r36, 4;
	add.s64 	%rd32, %rd1, %rd31;
	ld.global.f32 	%f40, [%rd32];
	fma.rn.f32 	%f41, %f39, %f40, %f38;
	ld.global.f32 	%f42, [%rd15];
	ld.global.u32 	%r37, [%rd16];
	mul.wide.s32 	%rd33, %r37, 4;
	add.s64 	%rd34, %rd1, %rd33;
	ld.global.f32 	%f43, [%rd34];
	fma.rn.f32 	%f44, %f42, %f43, %f41;
	ld.global.f32 	%f45, [%rd15+4];
	ld.global.u32 	%r38, [%rd16+4];
	mul.wide.s32 	%rd35, %r38, 4;
	add.s64 	%rd36, %rd1, %rd35;
	ld.global.f32 	%f46, [%rd36];
	fma.rn.f32 	%f47, %f45, %f46, %f44;
	ld.global.f32 	%f48, [%rd15+8];
	ld.global.u32 	%r39, [%rd16+8];
	mul.wide.s32 	%rd37, %r39, 4;
	add.s64 	%rd38, %rd1, %rd37;
	ld.global.f32 	%f49, [%rd38];
	fma.rn.f32 	%f50, %f48, %f49, %f47;
	ld.global.f32 	%f51, [%rd15+12];
	ld.global.u32 	%r40, [%rd16+12];
	mul.wide.s32 	%rd39, %r40, 4;
	add.s64 	%rd40, %rd1, %rd39;
	ld.global.f32 	%f52, [%rd40];
	fma.rn.f32 	%f53, %f51, %f52, %f50;
	ld.global.f32 	%f54, [%rd15+16];
	ld.global.u32 	%r41, [%rd16+16];
	mul.wide.s32 	%rd41, %r41, 4;
	add.s64 	%rd42, %rd1, %rd41;
	ld.global.f32 	%f55, [%rd42];
	fma.rn.f32 	%f56, %f54, %f55, %f53;
	ld.global.f32 	%f57, [%rd15+20];
	ld.global.u32 	%r42, [%rd16+20];
	mul.wide.s32 	%rd43, %r42, 4;
	add.s64 	%rd44, %rd1, %rd43;
	ld.global.f32 	%f58, [%rd44];
	fma.rn.f32 	%f59, %f57, %f58, %f56;
	ld.global.f32 	%f60, [%rd15+24];
	ld.global.u32 	%r43, [%rd16+24];
	mul.wide.s32 	%rd45, %r43, 4;
	add.s64 	%rd46, %rd1, %rd45;
	ld.global.f32 	%f61, [%rd46];
	fma.rn.f32 	%f62, %f60, %f61, %f59;
	ld.global.f32 	%f63, [%rd15+28];
	ld.global.u32 	%r44, [%rd16+28];
	mul.wide.s32 	%rd47, %r44, 4;
	add.s64 	%rd48, %rd1, %rd47;
	ld.global.f32 	%f64, [%rd48];
	fma.rn.f32 	%f111, %f63, %f64, %f62;
	add.s32 	%r60, %r60, 16;
	add.s32 	%r58, %r58, 16;
	setp.ne.s32 	%p4, %r58, 0;
	@%p4 bra 	$L__BB0_4;
$L__BB0_5:
	setp.eq.s32 	%p5, %r5, 0;
	@%p5 bra 	$L__BB0_14;
	and.b32  	%r12, %r4, 7;
	setp.lt.u32 	%p6, %r5, 8;
	@%p6 bra 	$L__BB0_8;
	mul.wide.s32 	%rd49, %r60, 4;
	add.s64 	%rd50, %rd3, %rd49;
	ld.global.f32 	%f66, [%rd50];
	add.s64 	%rd51, %rd2, %rd49;
	ld.global.u32 	%r45, [%rd51];
	mul.wide.s32 	%rd52, %r45, 4;
	add.s64 	%rd53, %rd1, %rd52;
	ld.global.f32 	%f67, [%rd53];
	fma.rn.f32 	%f68, %f66, %f67, %f111;
	ld.global.f32 	%f69, [%rd50+4];
	ld.global.u32 	%r46, [%rd51+4];
	mul.wide.s32 	%rd54, %r46, 4;
	add.s64 	%rd55, %rd1, %rd54;
	ld.global.f32 	%f70, [%rd55];
	fma.rn.f32 	%f71, %f69, %f70, %f68;
	ld.global.f32 	%f72, [%rd50+8];
	ld.global.u32 	%r47, [%rd51+8];
	mul.wide.s32 	%rd56, %r47, 4;
	add.s64 	%rd57, %rd1, %rd56;
	ld.global.f32 	%f73, [%rd57];
	fma.rn.f32 	%f74, %f72, %f73, %f71;
	ld.global.f32 	%f75, [%rd50+12];
	ld.global.u32 	%r48, [%rd51+12];
	mul.wide.s32 	%rd58, %r48, 4;
	add.s64 	%rd59, %rd1, %rd58;
	ld.global.f32 	%f76, [%rd59];
	fma.rn.f32 	%f77, %f75, %f76, %f74;
	ld.global.f32 	%f78, [%rd50+16];
	ld.global.u32 	%r49, [%rd51+16];
	mul.wide.s32 	%rd60, %r49, 4;
	add.s64 	%rd61, %rd1, %rd60;
	ld.global.f32 	%f79, [%rd61];
	fma.rn.f32 	%f80, %f78, %f79, %f77;
	ld.global.f32 	%f81, [%rd50+20];
	ld.global.u32 	%r50, [%rd51+20];
	mul.wide.s32 	%rd62, %r50, 4;
	add.s64 	%rd63, %rd1, %rd62;
	ld.global.f32 	%f82, [%rd63];
	fma.rn.f32 	%f83, %f81, %f82, %f80;
	ld.global.f32 	%f84, [%rd50+24];
	ld.global.u32 	%r51, [%rd51+24];
	mul.wide.s32 	%rd64, %r51, 4;
	add.s64 	%rd65, %rd1, %rd64;
	ld.global.f32 	%f85, [%rd65];
	fma.rn.f32 	%f86, %f84, %f85, %f83;
	ld.global.f32 	%f87, [%rd50+28];
	ld.global.u32 	%r52, [%rd51+28];
	mul.wide.s32 	%rd66, %r52, 4;
	add.s64 	%rd67, %rd1, %rd66;
	ld.global.f32 	%f88, [%rd67];
	fma.rn.f32 	%f111, %f87, %f88, %f86;
	add.s32 	%r60, %r60, 8;
$L__BB0_8:
	setp.eq.s32 	%p7, %r12, 0;
	@%p7 bra 	$L__BB0_14;
	and.b32  	%r15, %r4, 3;
	setp.lt.u32 	%p8, %r12, 4;
	@%p8 bra 	$L__BB0_11;
	mul.wide.s32 	%rd68, %r60, 4;
	add.s64 	%rd69, %rd3, %rd68;
	ld.global.f32 	%f90, [%rd69];
	add.s64 	%rd70, %rd2, %rd68;
	ld.global.u32 	%r53, [%rd70];
	mul.wide.s32 	%rd71, %r53, 4;
	add.s64 	%rd72, %rd1, %rd71;
	ld.global.f32 	%f91, [%rd72];
	fma.rn.f32 	%f92, %f90, %f91, %f111;
	ld.global.f32 	%f93, [%rd69+4];
	ld.global.u32 	%r54, [%rd70+4];
	mul.wide.s32 	%rd73, %r54, 4;
	add.s64 	%rd74, %rd1, %rd73;
	ld.global.f32 	%f94, [%rd74];
	fma.rn.f32 	%f95, %f93, %f94, %f92;
	ld.global.f32 	%f96, [%rd69+8];
	ld.global.u32 	%r55, [%rd70+8];
	mul.wide.s32 	%rd75, %r55, 4;
	add.s64 	%rd76, %rd1, %rd75;
	ld.global.f32 	%f97, [%rd76];
	fma.rn.f32 	%f98, %f96, %f97, %f95;
	ld.global.f32 	%f99, [%rd69+12];
	ld.global.u32 	%r56, [%rd70+12];
	mul.wide.s32 	%rd77, %r56, 4;
	add.s64 	%rd78, %rd1, %rd77;
	ld.global.f32 	%f100, [%rd78];
	fma.rn.f32 	%f111, %f99, %f100, %f98;
	add.s32 	%r60, %r60, 4;
$L__BB0_11:
	setp.eq.s32 	%p9, %r15, 0;
	@%p9 bra 	$L__BB0_14;
	neg.s32 	%r63, %r15;
$L__BB0_13:
	.pragma "nounroll";
	mul.wide.s32 	%rd79, %r60, 4;
	add.s64 	%rd80, %rd2, %rd79;
	add.s64 	%rd81, %rd3, %rd79;
	ld.global.f32 	%f101, [%rd81];
	ld.global.u32 	%r57, [%rd80];
	mul.wide.s32 	%rd82, %r57, 4;
	add.s64 	%rd83, %rd1, %rd82;
	ld.global.f32 	%f102, [%rd83];
	fma.rn.f32 	%f111, %f101, %f102, %f111;
	add.s32 	%r60, %r60, 1;
	add.s32 	%r63, %r63, 1;
	setp.ne.s32 	%p10, %r63, 0;
	@%p10 bra 	$L__BB0_13;
$L__BB0_14:
	cvta.to.global.u64 	%rd84, %rd7;
	add.s64 	%rd86, %rd84, %rd12;
	st.global.f32 	[%rd86], %f111;
$L__BB0_15:
	ret;

}
	// .globl	_Z20spmv_csr_warp_kernelPKfPKiS2_S0_Pfi
.visible .entry _Z20spmv_csr_warp_kernelPKfPKiS2_S0_Pfi(
	.param .u64 .ptr .align 1 _Z20spmv_csr_warp_kernelPKfPKiS2_S0_Pfi_param_0,
	.param .u64 .ptr .align 1 _Z20spmv_csr_warp_kernelPKfPKiS2_S0_Pfi_param_1,
	.param .u64 .ptr .align 1 _Z20spmv_csr_warp_kernelPKfPKiS2_S0_Pfi_param_2,
	.param .u64 .ptr .align 1 _Z20spmv_csr_warp_kernelPKfPKiS2_S0_Pfi_param_3,
	.param .u64 .ptr .align 1 _Z20spmv_csr_warp_kernelPKfPKiS2_S0_Pfi_param_4,
	.param .u32 _Z20spmv_csr_warp_kernelPKfPKiS2_S0_Pfi_param_5
)
{
	.reg .pred 	%p<19>;
	.reg .b32 	%r<86>;
	.reg .b32 	%f<126>;
	.reg .b64 	%rd<91>;

	ld.param.u64 	%rd12, [_Z20spmv_csr_warp_kernelPKfPKiS2_S0_Pfi_param_0];
	ld.param.u64 	%rd10, [_Z20spmv_csr_warp_kernelPKfPKiS2_S0_Pfi_param_1];
	ld.param.u64 	%rd13, [_Z20spmv_csr_warp_kernelPKfPKiS2_S0_Pfi_param_2];
	ld.param.u64 	%rd14, [_Z20spmv_csr_warp_kernelPKfPKiS2_S0_Pfi_param_3];
	ld.param.u64 	%rd11, [_Z20spmv_csr_warp_kernelPKfPKiS2_S0_Pfi_param_4];
	ld.param.u32 	%r24, [_Z20spmv_csr_warp_kernelPKfPKiS2_S0_Pfi_param_5];
	cvta.to.global.u64 	%rd1, %rd14;
	cvta.to.global.u64 	%rd2, %rd13;
	cvta.to.global.u64 	%rd3, %rd12;
	mov.u32 	%r25, %ctaid.x;
	mov.u32 	%r26, %ntid.x;
	mul.lo.s32 	%r27, %r25, %r26;
	shr.u32 	%r28, %r27, 5;
	mov.u32 	%r29, %tid.x;
	shr.u32 	%r30, %r29, 5;
	add.s32 	%r80, %r28, %r30;
	and.b32  	%r2, %r29, 31;
	mov.u32 	%r31, %nctaid.x;
	mul.lo.s32 	%r3, %r31, %r26;
	setp.ge.s32 	%p1, %r80, %r24;
	@%p1 bra 	$L__BB1_19;
	add.s64 	%rd4, %rd3, 1024;
	add.s64 	%rd5, %rd2, 1024;
	shr.u32 	%r4, %r3, 5;
	cvta.to.global.u64 	%rd6, %rd10;
	cvta.to.global.u64 	%rd7, %rd11;
$L__BB1_2:
	mul.wide.u32 	%rd15, %r80, 4;
	add.s64 	%rd16, %rd6, %rd15;
	ld.global.u32 	%r6, [%rd16];
	ld.global.u32 	%r7, [%rd16+4];
	add.s32 	%r85, %r6, %r2;
	setp.ge.s32 	%p2, %r85, %r7;
	mov.f32 	%f125, 0f00000000;
	@%p2 bra 	$L__BB1_16;
	add.s32 	%r32, %r85, 32;
	max.s32 	%r33, %r7, %r32;
	not.b32 	%r34, %r2;
	add.s32 	%r35, %r33, %r34;
	sub.s32 	%r36, %r35, %r6;
	shr.u32 	%r37, %r36, 5;
	add.s32 	%r9, %r37, 1;
	and.b32  	%r10, %r9, 15;
	setp.lt.u32 	%p3, %r36, 480;
	mov.f32 	%f125, 0f00000000;
	@%p3 bra 	$L__BB1_6;
	and.b32  	%r38, %r9, 268435440;
	neg.s32 	%r84, %r38;
	mov.f32 	%f125, 0f00000000;
$L__BB1_5:
	.pragma "nounroll";
	mul.wide.s32 	%rd17, %r85, 4;
	add.s64 	%rd18, %rd4, %rd17;
	add.s64 	%rd19, %rd5, %rd17;
	ld.global.f32 	%f20, [%rd18+-1024];
	ld.global.u32 	%r39, [%rd19+-1024];
	mul.wide.s32 	%rd20, %r39, 4;
	add.s64 	%rd21, %rd1, %rd20;
	ld.global.f32 	%f21, [%rd21];
	fma.rn.f32 	%f22, %f20, %f21, %f125;
	ld.global.f32 	%f23, [%rd18+-896];
	ld.global.u32 	%r40, [%rd19+-896];
	mul.wide.s32 	%rd22, %r40, 4;
	add.s64 	%rd23, %rd1, %rd22;
	ld.global.f32 	%f24, [%rd23];
	fma.rn.f32 	%f25, %f23, %f24, %f22;
	ld.global.f32 	%f26, [%rd18+-768];
	ld.global.u32 	%r41, [%rd19+-768];
	mul.wide.s32 	%rd24, %r41, 4;
	add.s64 	%rd25, %rd1, %rd24;
	ld.global.f32 	%f27, [%rd25];
	fma.rn.f32 	%f28, %f26, %f27, %f25;
	ld.global.f32 	%f29, [%rd18+-640];
	ld.global.u32 	%r42, [%rd19+-640];
	mul.wide.s32 	%rd26, %r42, 4;
	add.s64 	%rd27, %rd1, %rd26;
	ld.global.f32 	%f30, [%rd27];
	fma.rn.f32 	%f31, %f29, %f30, %f28;
	ld.global.f32 	%f32, [%rd18+-512];
	ld.global.u32 	%r43, [%rd19+-512];
	mul.wide.s32 	%rd28, %r43, 4;
	add.s64 	%rd29, %rd1, %rd28;
	ld.global.f32 	%f33, [%rd29];
	fma.rn.f32 	%f34, %f32, %f33, %f31;
	ld.global.f32 	%f35, [%rd18+-384];
	ld.global.u32 	%r44, [%rd19+-384];
	mul.wide.s32 	%rd30, %r44, 4;
	add.s64 	%rd31, %rd1, %rd30;
	ld.global.f32 	%f36, [%rd31];
	fma.rn.f32 	%f37, %f35, %f36, %f34;
	ld.global.f32 	%f38, [%rd18+-256];
	ld.global.u32 	%r45, [%rd19+-256];
	mul.wide.s32 	%rd32, %r45, 4;
	add.s64 	%rd33, %rd1, %rd32;
	ld.global.f32 	%f39, [%rd33];
	fma.rn.f32 	%f40, %f38, %f39, %f37;
	ld.global.f32 	%f41, [%rd18+-128];
	ld.global.u32 	%r46, [%rd19+-128];
	mul.wide.s32 	%rd34, %r46, 4;
	add.s64 	%rd35, %rd1, %rd34;
	ld.global.f32 	%f42, [%rd35];
	fma.rn.f32 	%f43, %f41, %f42, %f40;
	ld.global.f32 	%f44, [%rd18];
	ld.global.u32 	%r47, [%rd19];
	mul.wide.s32 	%rd36, %r47, 4;
	add.s64 	%rd37, %rd1, %rd36;
	ld.global.f32 	%f45, [%rd37];
	fma.rn.f32 	%f46, %f44, %f45, %f43;
	ld.global.f32 	%f47, [%rd18+128];
	ld.global.u32 	%r48, [%rd19+128];
	mul.wide.s32 	%rd38, %r48, 4;
	add.s64 	%rd39, %rd1, %rd38;
	ld.global.f32 	%f48, [%rd39];
	fma.rn.f32 	%f49, %f47, %f48, %f46;
	ld.global.f32 	%f50, [%rd18+256];
	ld.global.u32 	%r49, [%rd19+256];
	mul.wide.s32 	%rd40, %r49, 4;
	add.s64 	%rd41, %rd1, %rd40;
	ld.global.f32 	%f51, [%rd41];
	fma.rn.f32 	%f52, %f50, %f51, %f49;
	ld.global.f32 	%f53, [%rd18+384];
	ld.global.u32 	%r50, [%rd19+384];
	mul.wide.s32 	%rd42, %r50, 4;
	add.s64 	%rd43, %rd1, %rd42;
	ld.global.f32 	%f54, [%rd43];
	fma.rn.f32 	%f55, %f53, %f54, %f52;
	ld.global.f32 	%f56, [%rd18+512];
	ld.global.u32 	%r51, [%rd19+512];
	mul.wide.s32 	%rd44, %r51, 4;
	add.s64 	%rd45, %rd1, %rd44;
	ld.global.f32 	%f57, [%rd45];
	fma.rn.f32 	%f58, %f56, %f57, %f55;
	ld.global.f32 	%f59, [%rd18+640];
	ld.global.u32 	%r52, [%rd19+640];
	mul.wide.s32 	%rd46, %r52, 4;
	add.s64 	%rd47, %rd1, %rd46;
	ld.global.f32 	%f60, [%rd47];
	fma.rn.f32 	%f61, %f59, %f60, %f58;
	ld.global.f32 	%f62, [%rd18+768];
	ld.global.u32 	%r53, [%rd19+768];
	mul.wide.s32 	%rd48, %r53, 4;
	add.s64 	%rd49, %rd1, %rd48;
	ld.global.f32 	%f63, [%rd49];
	fma.rn.f32 	%f64, %f62, %f63, %f61;
	ld.global.f32 	%f65, [%rd18+896];
	ld.global.u32 	%r54, [%rd19+896];
	mul.wide.s32 	%rd50, %r54, 4;
	add.s64 	%rd51, %rd1, %rd50;
	ld.global.f32 	%f66, [%rd51];
	fma.rn.f32 	%f125, %f65, %f66, %f64;
	add.s32 	%r85, %r85, 512;
	add.s32 	%r84, %r84, 16;
	setp.eq.s32 	%p4, %r84, 0;
	@%p4 bra 	$L__BB1_6;
	bra.uni 	$L__BB1_5;
$L__BB1_6:
	setp.eq.s32 	%p5, %r10, 0;
	@%p5 bra 	$L__BB1_16;
	and.b32  	%r13, %r9, 7;
	setp.lt.u32 	%p6, %r10, 8;
	@%p6 bra 	$L__BB1_9;
	mul.wide.s32 	%rd52, %r85, 4;
	add.s64 	%rd53, %rd3, %rd52;
	ld.global.f32 	%f68, [%rd53];
	add.s64 	%rd54, %rd2, %rd52;
	ld.global.u32 	%r55, [%rd54];
	mul.wide.s32 	%rd55, %r55, 4;
	add.s64 	%rd56, %rd1, %rd55;
	ld.global.f32 	%f69, [%rd56];
	fma.rn.f32 	%f70, %f68, %f69, %f125;
	ld.global.f32 	%f71, [%rd53+128];
	ld.global.u32 	%r56, [%rd54+128];
	mul.wide.s32 	%rd57, %r56, 4;
	add.s64 	%rd58, %rd1, %rd57;
	ld.global.f32 	%f72, [%rd58];
	fma.rn.f32 	%f73, %f71, %f72, %f70;
	ld.global.f32 	%f74, [%rd53+256];
	ld.global.u32 	%r57, [%rd54+256];
	mul.wide.s32 	%rd59, %r57, 4;
	add.s64 	%rd60, %rd1, %rd59;
	ld.global.f32 	%f75, [%rd60];
	fma.rn.f32 	%f76, %f74, %f75, %f73;
	ld.global.f32 	%f77, [%rd53+384];
	ld.global.u32 	%r58, [%rd54+384];
	mul.wide.s32 	%rd61, %r58, 4;
	add.s64 	%rd62, %rd1, %rd61;
	ld.global.f32 	%f78, [%rd62];
	fma.rn.f32 	%f79, %f77, %f78, %f76;
	ld.global.f32 	%f80, [%rd53+512];
	ld.global.u32 	%r59, [%rd54+512];
	mul.wide.s32 	%rd63, %r59, 4;
	add.s64 	%rd64, %rd1, %rd63;
	ld.global.f32 	%f81, [%rd64];
	fma.rn.f32 	%f82, %f80, %f81, %f79;
	ld.global.f32 	%f83, [%rd53+640];
	ld.global.u32 	%r60, [%rd54+640];
	mul.wide.s32 	%rd65, %r60, 4;
	add.s64 	%rd66, %rd1, %rd65;
	ld.global.f32 	%f84, [%rd66];
	fma.rn.f32 	%f85, %f83, %f84, %f82;
	ld.global.f32 	%f86, [%rd53+768];
	ld.global.u32 	%r61, [%rd54+768];
	mul.wide.s32 	%rd67, %r61, 4;
	add.s64 	%rd68, %rd1, %rd67;
	ld.global.f32 	%f87, [%rd68];
	fma.rn.f32 	%f88, %f86, %f87, %f85;
	ld.global.f32 	%f89, [%rd53+896];
	ld.global.u32 	%r62, [%rd54+896];
	mul.wide.s32 	%rd69, %r62, 4;
	add.s64 	%rd70, %rd1, %rd69;
	ld.global.f32 	%f90, [%rd70];
	fma.rn.f32 	%f125, %f89, %f90, %f88;
	add.s32 	%r85, %r85, 256;
$L__BB1_9:
	setp.eq.s32 	%p7, %r13, 0;
	@%p7 bra 	$L__BB1_16;
	and.b32  	%r16, %r9, 3;
	setp.lt.u32 	%p8, %r13, 4;
	@%p8 bra 	$L__BB1_12;
	mul.wide.s32 	%rd71, %r85, 4;
	add.s64 	%rd72, %rd3, %rd71;
	ld.global.f32 	%f92, [%rd72];
	add.s64 	%rd73, %rd2, %rd71;
	ld.global.u32 	%r63, [%rd73];
	mul.wide.s32 	%rd74, %r63, 4;
	add.s64 	%rd75, %rd1, %rd74;
	ld.global.f32 	%f93, [%rd75];
	fma.rn.f32 	%f94, %f92, %f93, %f125;
	ld.global.f32 	%f95, [%rd72+128];
	ld.global.u32 	%r64, [%rd73+128];
	mul.wide.s32 	%rd76, %r64, 4;
	add.s64 	%rd77, %rd1, %rd76;
	ld.global.f32 	%f96, [%rd77];
	fma.rn.f32 	%f97, %f95, %f96, %f94;
	ld.global.f32 	%f98, [%rd72+256];
	ld.global.u32 	%r65, [%rd73+256];
	mul.wide.s32 	%rd78, %r65, 4;
	add.s64 	%rd79, %rd1, %rd78;
	ld.global.f32 	%f99, [%rd79];
	fma.rn.f32 	%f100, %f98, %f99, %f97;
	ld.global.f32 	%f101, [%rd72+384];
	ld.global.u32 	%r66, [%rd73+384];
	mul.wide.s32 	%rd80, %r66, 4;
	add.s64 	%rd81, %rd1, %rd80;
	ld.global.f32 	%f102, [%rd81];
	fma.rn.f32 	%f125, %f101, %f102, %f100;
	add.s32 	%r85, %r85, 128;
$L__BB1_12:
	setp.eq.s32 	%p9, %r16, 0;
	@%p9 bra 	$L__BB1_16;
	mul.wide.s32 	%rd82, %r85, 4;
	add.s64 	%rd8, %rd3, %rd82;
	ld.global.f32 	%f103, [%rd8];
	add.s64 	%rd9, %rd2, %rd82;
	ld.global.u32 	%r67, [%rd9];
	mul.wide.s32 	%rd83, %r67, 4;
	add.s64 	%rd84, %rd1, %rd83;
	ld.global.f32 	%f104, [%rd84];
	fma.rn.f32 	%f125, %f103, %f104, %f125;
	setp.eq.s32 	%p10, %r16, 1;
	@%p10 bra 	$L__BB1_16;
	ld.global.f32 	%f105, [%rd8+128];
	ld.global.u32 	%r68, [%rd9+128];
	mul.wide.s32 	%rd85, %r68, 4;
	add.s64 	%rd86, %rd1, %rd85;
	ld.global.f32 	%f106, [%rd86];
	fma.rn.f32 	%f125, %f105, %f106, %f125;
	setp.eq.s32 	%p11, %r16, 2;
	@%p11 bra 	$L__BB1_16;
	ld.global.f32 	%f107, [%rd8+256];
	ld.global.u32 	%r69, [%rd9+256];
	mul.wide.s32 	%rd87, %r69, 4;
	add.s64 	%rd88, %rd1, %rd87;
	ld.global.f32 	%f108, [%rd88];
	fma.rn.f32 	%f125, %f107, %f108, %f125;
$L__BB1_16:
	setp.ne.s32 	%p12, %r2, 0;
	mov.b32 	%r70, %f125;
	shfl.sync.down.b32	%r71|%p13, %r70, 16, 31, -1;
	mov.b32 	%f109, %r71;
	add.f32 	%f110, %f125, %f109;
	mov.b32 	%r72, %f110;
	shfl.sync.down.b32	%r73|%p14, %r72, 8, 31, -1;
	mov.b32 	%f111, %r73;
	add.f32 	%f112, %f110, %f111;
	mov.b32 	%r74, %f112;
	shfl.sync.down.b32	%r75|%p15, %r74, 4, 31, -1;
	mov.b32 	%f113, %r75;
	add.f32 	%f114, %f112, %f113;
	mov.b32 	%r76, %f114;
	shfl.sync.down.b32	%r77|%p16, %r76, 2, 31, -1;
	mov.b32 	%f115, %r77;
	add.f32 	%f116, %f114, %f115;
	mov.b32 	%r78, %f116;
	shfl.sync.down.b32	%r79|%p17, %r78, 1, 31, -1;
	mov.b32 	%f117, %r79;
	add.f32 	%f15, %f116, %f117;
	@%p12 bra 	$L__BB1_18;
	mul.wide.u32 	%rd89, %r80, 4;
	add.s64 	%rd90, %rd7, %rd89;
	st.global.f32 	[%rd90], %f15;
$L__BB1_18:
	add.s32 	%r80, %r80, %r4;
	setp.lt.s32 	%p18, %r80, %r24;
	@%p18 bra 	$L__BB1_2;
$L__BB1_19:
	ret;

}
	// .globl	_Z22spmv_csr_vector_kernelPKfPKiS2_S0_Pfi
.visible .entry _Z22spmv_csr_vector_kernelPKfPKiS2_S0_Pfi(
	.param .u64 .ptr .align 1 _Z22spmv_csr_vector_kernelPKfPKiS2_S0_Pfi_param_0,
	.param .u64 .ptr .align 1 _Z22spmv_csr_vector_kernelPKfPKiS2_S0_Pfi_param_1,
	.param .u64 .ptr .align 1 _Z22spmv_csr_vector_kernelPKfPKiS2_S0_Pfi_param_2,
	.param .u64 .ptr .align 1 _Z22spmv_csr_vector_kernelPKfPKiS2_S0_Pfi_param_3,
	.param .u64 .ptr .align 1 _Z22spmv_csr_vector_kernelPKfPKiS2_S0_Pfi_param_4,
	.param .u32 _Z22spmv_csr_vector_kernelPKfPKiS2_S0_Pfi_param_5
)
{
	.reg .pred 	%p<8>;
	.reg .b32 	%r<21>;
	.reg .b32 	%f<14>;
	.reg .b64 	%rd<20>;
	// demoted variable
	.shared .align 4 .b8 _ZZ22spmv_csr_vector_kernelPKfPKiS2_S0_PfiE5sdata[1024];
	ld.param.u64 	%rd4, [_Z22spmv_csr_vector_kernelPKfPKiS2_S0_Pfi_param_0];
	ld.param.u64 	%rd5, [_Z22spmv_csr_vector_kernelPKfPKiS2_S0_Pfi_param_1];
	ld.param.u64 	%rd6, [_Z22spmv_csr_vector_kernelPKfPKiS2_S0_Pfi_param_2];
	ld.param.u64 	%rd7, [_Z22spmv_csr_vector_kernelPKfPKiS2_S0_Pfi_param_3];
	ld.param.u64 	%rd8, [_Z22spmv_csr_vector_kernelPKfPKiS2_S0_Pfi_param_4];
	ld.param.u32 	%r12, [_Z22spmv_csr_vector_kernelPKfPKiS2_S0_Pfi_param_5];
	mov.u32 	%r1, %ctaid.x;
	setp.ge.s32 	%p1, %r1, %r12;
	@%p1 bra 	$L__BB2_10;
	cvta.to.global.u64 	%rd9, %rd5;
	mul.wide.u32 	%rd10, %r1, 4;
	add.s64 	%rd11, %rd9, %rd10;
	ld.global.u32 	%r13, [%rd11];
	ld.global.u32 	%r2, [%rd11+4];
	mov.u32 	%r3, %tid.x;
	add.s32 	%r19, %r13, %r3;
	setp.ge.s32 	%p2, %r19, %r2;
	mov.f32 	%f13, 0f00000000;
	@%p2 bra 	$L__BB2_4;
	mov.u32 	%r5, %ntid.x;
	cvta.to.global.u64 	%rd1, %rd4;
	cvta.to.global.u64 	%rd2, %rd6;
	cvta.to.global.u64 	%rd3, %rd7;
	mov.f32 	%f13, 0f00000000;
$L__BB2_3:
	mul.wide.s32 	%rd12, %r19, 4;
	add.s64 	%rd13, %rd1, %rd12;
	ld.global.f32 	%f6, [%rd13];
	add.s64 	%rd14, %rd2, %rd12;
	ld.global.u32 	%r14, [%rd14];
	mul.wide.s32 	%rd15, %r14, 4;
	add.s64 	%rd16, %rd3, %rd15;
	ld.global.f32 	%f7, [%rd16];
	fma.rn.f32 	%f13, %f6, %f7, %f13;
	add.s32 	%r19, %r19, %r5;
	setp.lt.s32 	%p3, %r19, %r2;
	@%p3 bra 	$L__BB2_3;
$L__BB2_4:
	shl.b32 	%r15, %r3, 2;
	mov.u32 	%r16, _ZZ22spmv_csr_vector_kernelPKfPKiS2_S0_PfiE5sdata;
	add.s32 	%r8, %r16, %r15;
	st.shared.f32 	[%r8], %f13;
	bar.sync 	0;
	mov.u32 	%r20, %ntid.x;
	setp.lt.u32 	%p4, %r20, 2;
	@%p4 bra 	$L__BB2_8;
$L__BB2_5:
	shr.u32 	%r11, %r20, 1;
	setp.ge.u32 	%p5, %r3, %r11;
	@%p5 bra 	$L__BB2_7;
	shl.b32 	%r17, %r11, 2;
	add.s32 	%r18, %r8, %r17;
	ld.shared.f32 	%f8, [%r18];
	ld.shared.f32 	%f9, [%r8];
	add.f32 	%f10, %f8, %f9;
	st.shared.f32 	[%r8], %f10;
$L__BB2_7:
	bar.sync 	0;
	setp.gt.u32 	%p6, %r20, 3;
	mov.u32 	%r20, %r11;
	@%p6 bra 	$L__BB2_5;
$L__BB2_8:
	setp.ne.s32 	%p7, %r3, 0;
	@%p7 bra 	$L__BB2_10;
	ld.shared.f32 	%f11, [_ZZ22spmv_csr_vector_kernelPKfPKiS2_S0_PfiE5sdata];
	cvta.to.global.u64 	%rd17, %rd8;
	add.s64 	%rd19, %rd17, %rd10;
	st.global.f32 	[%rd19], %f11;
$L__BB2_10:
	ret;

}
	// .globl	_Z24sparse_matrix_add_kernelPKfPKiS2_S0_S2_S2_PfPiS4_iff
.visible .entry _Z24sparse_matrix_add_kernelPKfPKiS2_S0_S2_S2_PfPiS4_iff(
	.param .u64 .ptr .align 1 _Z24sparse_matrix_add_kernelPKfPKiS2_S0_S2_S2_PfPiS4_iff_param_0,
	.param .u64 .ptr .align 1 _Z24sparse_matrix_add_kernelPKfPKiS2_S0_S2_S2_PfPiS4_iff_param_1,
	.param .u64 .ptr .align 1 _Z24sparse_matrix_add_kernelPKfPKiS2_S0_S2_S2_PfPiS4_iff_param_2,
	.param .u64 .ptr .align 1 _Z24sparse_matrix_add_kernelPKfPKiS2_S0_S2_S2_PfPiS4_iff_param_3,
	.param .u64 .ptr .align 1 _Z24sparse_matrix_add_kernelPKfPKiS2_S0_S2_S2_PfPiS4_iff_param_4,
	.param .u64 .ptr .align 1 _Z24sparse_matrix_add_kernelPKfPKiS2_S0_S2_S2_PfPiS4_iff_param_5,
	.param .u64 .ptr .align 1 _Z24sparse_matrix_add_kernelPKfPKiS2_S0_S2_S2_PfPiS4_iff_param_6,
	.param .u64 .ptr .align 1 _Z24sparse_matrix_add_kernelPKfPKiS2_S0_S2_S2_PfPiS4_iff_param_7,
	.param .u64 .ptr .align 1 _Z24sparse_matrix_add_kernelPKfPKiS2_S0_S2_S2_PfPiS4_iff_param_8,
	.param .u32 _Z24sparse_matrix_add_kernelPKfPKiS2_S0_S2_S2_PfPiS4_iff_param_9,
	.param .f32 _Z24sparse_matrix_add_kernelPKfPKiS2_S0_S2_S2_PfPiS4_iff_param_10,
	.param .f32 _Z24sparse_matrix_add_kernelPKfPKiS2_S0_S2_S2_PfPiS4_iff_param_11
)
{
	.reg .pred 	%p<20>;
	.reg .b32 	%r<102>;
	.reg .b32 	%f<31>;
	.reg .b64 	%rd<76>;

	ld.param.u64 	%rd16, [_Z24sparse_matrix_add_kernelPKfPKiS2_S0_S2_S2_PfPiS4_iff_param_0];
	ld.param.u64 	%rd17, [_Z24sparse_matrix_add_kernelPKfPKiS2_S0_S2_S2_PfPiS4_iff_param_2];
	ld.param.u64 	%rd18, [_Z24sparse_matrix_add_kernelPKfPKiS2_S0_S2_S2_PfPiS4_iff_param_3];
	ld.param.u64 	%rd19, [_Z24sparse_matrix_add_kernelPKfPKiS2_S0_S2_S2_PfPiS4_iff_param_5];
	ld.param.u64 	%rd20, [_Z24sparse_matrix_add_kernelPKfPKiS2_S0_S2_S2_PfPiS4_iff_param_6];
	ld.param.u64 	%rd15, [_Z24sparse_matrix_add_kernelPKfPKiS2_S0_S2_S2_PfPiS4_iff_param_7];
	ld.param.u64 	%rd21, [_Z24sparse_matrix_add_kernelPKfPKiS2_S0_S2_S2_PfPiS4_iff_param_8];
	ld.param.u32 	%r58, [_Z24sparse_matrix_add_kernelPKfPKiS2_S0_S2_S2_PfPiS4_iff_param_9];
	ld.param.f32 	%f1, [_Z24sparse_matrix_add_kernelPKfPKiS2_S0_S2_S2_PfPiS4_iff_param_10];
	ld.param.f32 	%f2, [_Z24sparse_matrix_add_kernelPKfPKiS2_S0_S2_S2_PfPiS4_iff_param_11];
	cvta.to.global.u64 	%rd1, %rd16;
	cvta.to.global.u64 	%rd2, %rd17;
	cvta.to.global.u64 	%rd3, %rd20;
	cvta.to.global.u64 	%rd4, %rd18;
	cvta.to.global.u64 	%rd5, %rd21;
	cvta.to.global.u64 	%rd6, %rd19;
	mov.u32 	%r59, %ctaid.x;
	mov.u32 	%r60, %ntid.x;
	mov.u32 	%r61, %tid.x;
	mad.lo.s32 	%r1, %r59, %r60, %r61;
	setp.ge.s32 	%p1, %r1, %r58;
	@%p1 bra 	$L__BB3_16;
	ld.param.u64 	%rd75, [_Z24sparse_matrix_add_kernelPKfPKiS2_S0_S2_S2_PfPiS4_iff_param_4];
	ld.param.u64 	%rd74, [_Z24sparse_matrix_add_kernelPKfPKiS2_S0_S2_S2_PfPiS4_iff_param_1];
	cvta.to.global.u64 	%rd22, %rd15;
	cvta.to.global.u64 	%rd23, %rd74;
	cvta.to.global.u64 	%rd24, %rd75;
	mul.wide.s32 	%rd25, %r1, 4;
	add.s64 	%rd26, %rd22, %rd25;
	ld.global.u32 	%r90, [%rd26];
	add.s64 	%rd27, %rd23, %rd25;
	ld.global.u32 	%r80, [%rd27];
	ld.global.u32 	%r4, [%rd27+4];
	add.s64 	%rd28, %rd24, %rd25;
	ld.global.u32 	%r81, [%rd28];
	ld.global.u32 	%r63, [%rd28+4];
	setp.ge.s32 	%p2, %r80, %r4;
	setp.ge.s32 	%p3, %r81, %r63;
	or.pred  	%p4, %p2, %p3;
	@%p4 bra 	$L__BB3_2;
	bra.uni 	$L__BB3_17;
$L__BB3_2:
	setp.ge.s32 	%p10, %r80, %r4;
	@%p10 bra 	$L__BB3_9;
	sub.s32 	%r65, %r4, %r80;
	and.b32  	%r10, %r65, 3;
	setp.eq.s32 	%p11, %r10, 0;
	mov.u32 	%r85, %r80;
	@%p11 bra 	$L__BB3_6;
	neg.s32 	%r82, %r10;
	mov.u32 	%r85, %r80;
$L__BB3_5:
	.pragma "nounroll";
	mul.wide.s32 	%rd50, %r85, 4;
	add.s64 	%rd51, %rd1, %rd50;
	add.s64 	%rd52, %rd2, %rd50;
	mul.wide.s32 	%rd53, %r90, 4;
	add.s64 	%rd54, %rd3, %rd53;
	add.s64 	%rd55, %rd5, %rd53;
	ld.global.u32 	%r66, [%rd52];
	st.global.u32 	[%rd55], %r66;
	ld.global.f32 	%f11, [%rd51];
	mul.f32 	%f12, %f1, %f11;
	st.global.f32 	[%rd54], %f12;
	add.s32 	%r85, %r85, 1;
	add.s32 	%r90, %r90, 1;
	add.s32 	%r82, %r82, 1;
	setp.ne.s32 	%p12, %r82, 0;
	@%p12 bra 	$L__BB3_5;
$L__BB3_6:
	sub.s32 	%r67, %r80, %r4;
	setp.gt.u32 	%p13, %r67, -4;
	@%p13 bra 	$L__BB3_9;
	sub.s32 	%r96, %r85, %r4;
	add.s64 	%rd7, %rd1, 8;
	add.s64 	%rd8, %rd2, 8;
$L__BB3_8:
	mul.wide.s32 	%rd56, %r90, 4;
	add.s64 	%rd57, %rd5, %rd56;
	add.s64 	%rd58, %rd3, %rd56;
	mul.wide.s32 	%rd59, %r85, 4;
	add.s64 	%rd60, %rd7, %rd59;
	add.s64 	%rd61, %rd8, %rd59;
	ld.global.u32 	%r68, [%rd61+-8];
	st.global.u32 	[%rd57], %r68;
	ld.global.f32 	%f13, [%rd60+-8];
	mul.f32 	%f14, %f1, %f13;
	st.global.f32 	[%rd58], %f14;
	ld.global.u32 	%r69, [%rd61+-4];
	st.global.u32 	[%rd57+4], %r69;
	ld.global.f32 	%f15, [%rd60+-4];
	mul.f32 	%f16, %f1, %f15;
	st.global.f32 	[%rd58+4], %f16;
	ld.global.u32 	%r70, [%rd61];
	st.global.u32 	[%rd57+8], %r70;
	ld.global.f32 	%f17, [%rd60];
	mul.f32 	%f18, %f1, %f17;
	st.global.f32 	[%rd58+8], %f18;
	ld.global.u32 	%r71, [%rd61+4];
	st.global.u32 	[%rd57+12], %r71;
	ld.global.f32 	%f19, [%rd60+4];
	mul.f32 	%f20, %f1, %f19;
	st.global.f32 	[%rd58+12], %f20;
	add.s32 	%r85, %r85, 4;
	add.s32 	%r90, %r90, 4;
	add.s32 	%r96, %r96, 4;
	setp.eq.s32 	%p14, %r96, 0;
	@%p14 bra 	$L__BB3_9;
	bra.uni 	$L__BB3_8;
$L__BB3_9:
	setp.ge.s32 	%p15, %r81, %r63;
	@%p15 bra 	$L__BB3_16;
	sub.s32 	%r72, %r63, %r81;
	and.b32  	%r35, %r72, 3;
	setp.eq.s32 	%p16, %r35, 0;
	mov.u32 	%r94, %r81;
	@%p16 bra 	$L__BB3_13;
	neg.s32 	%r91, %r35;
	mov.u32 	%r94, %r81;
$L__BB3_12:
	.pragma "nounroll";
	mul.wide.s32 	%rd62, %r94, 4;
	add.s64 	%rd63, %rd4, %rd62;
	add.s64 	%rd64, %rd6, %rd62;
	mul.wide.s32 	%rd65, %r90, 4;
	add.s64 	%rd66, %rd3, %rd65;
	add.s64 	%rd67, %rd5, %rd65;
	ld.global.u32 	%r73, [%rd64];
	st.global.u32 	[%rd67], %r73;
	ld.global.f32 	%f21, [%rd63];
	mul.f32 	%f22, %f2, %f21;
	st.global.f32 	[%rd66], %f22;
	add.s32 	%r94, %r94, 1;
	add.s32 	%r90, %r90, 1;
	add.s32 	%r91, %r91, 1;
	setp.ne.s32 	%p17, %r91, 0;
	@%p17 bra 	$L__BB3_12;
$L__BB3_13:
	sub.s32 	%r74, %r81, %r63;
	setp.gt.u32 	%p18, %r74, -4;
	@%p18 bra 	$L__BB3_16;
	sub.s32 	%r99, %r94, %r63;
	add.s64 	%rd9, %rd5, 8;
	add.s64 	%rd10, %rd3, 8;
	add.s64 	%rd11, %rd6, 8;
	add.s64 	%rd12, %rd4, 8;
$L__BB3_15:
	mul.wide.s32 	%rd68, %r90, 4;
	add.s64 	%rd69, %rd9, %rd68;
	add.s64 	%rd70, %rd10, %rd68;
	mul.wide.s32 	%rd71, %r94, 4;
	add.s64 	%rd72, %rd11, %rd71;
	add.s64 	%rd73, %rd12, %rd71;
	ld.global.u32 	%r75, [%rd72+-8];
	st.global.u32 	[%rd69+-8], %r75;
	ld.global.f32 	%f23, [%rd73+-8];
	mul.f32 	%f24, %f2, %f23;
	st.global.f32 	[%rd70+-8], %f24;
	ld.global.u32 	%r76, [%rd72+-4];
	st.global.u32 	[%rd69+-4], %r76;
	ld.global.f32 	%f25, [%rd73+-4];
	mul.f32 	%f26, %f2, %f25;
	st.global.f32 	[%rd70+-4], %f26;
	ld.global.u32 	%r77, [%rd72];
	st.global.u32 	[%rd69], %r77;
	ld.global.f32 	%f27, [%rd73];
	mul.f32 	%f28, %f2, %f27;
	st.global.f32 	[%rd70], %f28;
	ld.global.u32 	%r78, [%rd72+4];
	st.global.u32 	[%rd69+4], %r78;
	ld.global.f32 	%f29, [%rd73+4];
	mul.f32 	%f30, %f2, %f29;
	st.global.f32 	[%rd70+4], %f30;
	add.s32 	%r94, %r94, 4;
	add.s32 	%r90, %r90, 4;
	add.s32 	%r99, %r99, 4;
	setp.ne.s32 	%p19, %r99, 0;
	@%p19 bra 	$L__BB3_15;
$L__BB3_16:
	ret;
$L__BB3_17:
	mul.wide.s32 	%rd29, %r80, 4;
	add.s64 	%rd30, %rd2, %rd29;
	ld.global.u32 	%r25, [%rd30];
	mul.wide.s32 	%rd31, %r81, 4;
	add.s64 	%rd32, %rd6, %rd31;
	ld.global.u32 	%r26, [%rd32];
	setp.ge.s32 	%p5, %r25, %r26;
	@%p5 bra 	$L__BB3_19;
	mul.wide.s32 	%rd45, %r90, 4;
	add.s64 	%rd46, %rd5, %rd45;
	st.global.u32 	[%rd46], %r25;
	add.s64 	%rd48, %rd1, %rd29;
	ld.global.f32 	%f9, [%rd48];
	mul.f32 	%f10, %f1, %f9;
	add.s64 	%rd49, %rd3, %rd45;
	st.global.f32 	[%rd49], %f10;
	add.s32 	%r80, %r80, 1;
	bra.uni 	$L__BB3_22;
$L__BB3_19:
	setp.ge.s32 	%p6, %r26, %r25;
	@%p6 bra 	$L__BB3_21;
	mul.wide.s32 	%rd40, %r90, 4;
	add.s64 	%rd41, %rd5, %rd40;
	st.global.u32 	[%rd41], %r26;
	add.s64 	%rd43, %rd4, %rd31;
	ld.global.f32 	%f7, [%rd43];
	mul.f32 	%f8, %f2, %f7;
	add.s64 	%rd44, %rd3, %rd40;
	st.global.f32 	[%rd44], %f8;
	add.s32 	%r81, %r81, 1;
	bra.uni 	$L__BB3_22;
$L__BB3_21:
	mul.wide.s32 	%rd33, %r90, 4;
	add.s64 	%rd34, %rd5, %rd33;
	st.global.u32 	[%rd34], %r25;
	add.s64 	%rd36, %rd1, %rd29;
	ld.global.f32 	%f3, [%rd36];
	add.s64 	%rd38, %rd4, %rd31;
	ld.global.f32 	%f4, [%rd38];
	mul.f32 	%f5, %f2, %f4;
	fma.rn.f32 	%f6, %f1, %f3, %f5;
	add.s64 	%rd39, %rd3, %rd33;
	st.global.f32 	[%rd39], %f6;
	add.s32 	%r80, %r80, 1;
	add.s32 	%r81, %r81, 1;
$L__BB3_22:
	add.s32 	%r90, %r90, 1;
	setp.lt.s32 	%p7, %r80, %r4;
	setp.lt.s32 	%p8, %r81, %r63;
	and.pred  	%p9, %p7, %p8;
	@%p9 bra 	$L__BB3_17;
	bra.uni 	$L__BB3_2;

}


// ===== COMPILED SASS (sm_100) =====

	.target	sm_100

	.elftype	@"ET_EXEC"


//--------------------- .note.nv.tkinfo           --------------------------
	.section	.note.nv.tkinfo,"",@"SHT_NOTE"
	.sectionflags	@"SHF_NOTE_NV_TKINFO"
	.tkinfo
        /*0018*/ 	.word	0x00000002
        /*0030*/ 	.string	""
        /*0030*/ 	.string	"ptxas"
        /*0030*/ 	.string	"Cuda compilation tools, release 13.0, V13.0.88"
        /*0030*/ 	.string	"Build cuda_13.0.r13.0/compiler.36424714_0"
        /*0030*/ 	.string	"-arch sm_100 -m 64 "



//--------------------- .note.nv.cuinfo           --------------------------
	.section	.note.nv.cuinfo,"",@"SHT_NOTE"
	.sectionflags	@"SHF_NOTE_NV_CUINFO"
        /*0018*/ 	.short	0x0002
        /*001a*/ 	.short	0x0064
        /*001c*/ 	.short	0x0082
	.zero		2


//--------------------- .nv.info                  --------------------------
	.section	.nv.info,"",@"SHT_CUDA_INFO"
	.align	4


	//----- nvinfo : EIATTR_REGCOUNT
	.align		4
        /*0000*/ 	.byte	0x04, 0x2f
        /*0002*/ 	.short	(.L_1 - .L_0)
	.align		4
.L_0:
        /*0004*/ 	.word	index@(_Z15spmv_csr_kernelPKfPKiS2_S0_Pfi)
        /*0008*/ 	.word	0x00000020


	//----- nvinfo : EIATTR_FRAME_SIZE
	.align		4
.L_1:
        /*000c*/ 	.byte	0x04, 0x11
        /*000e*/ 	.short	(.L_3 - .L_2)
	.align		4
.L_2:
        /*0010*/ 	.word	index@(_Z15spmv_csr_kernelPKfPKiS2_S0_Pfi)
        /*0014*/ 	.word	0x00000000


	//----- nvinfo : EIATTR_REGCOUNT
	.align		4
.L_3:
        /*0018*/ 	.byte	0x04, 0x2f
        /*001a*/ 	.short	(.L_5 - .L_4)
	.align		4
.L_4:
        /*001c*/ 	.word	index@(_Z20spmv_csr_warp_kernelPKfPKiS2_S0_Pfi)
        /*0020*/ 	.word	0x00000020


	//----- nvinfo : EIATTR_FRAME_SIZE
	.align		4
.L_5:
        /*0024*/ 	.byte	0x04, 0x11
        /*0026*/ 	.short	(.L_7 - .L_6)
	.align		4
.L_6:
        /*0028*/ 	.word	index@(_Z20spmv_csr_warp_kernelPKfPKiS2_S0_Pfi)
        /*002c*/ 	.word	0x00000000


	//----- nvinfo : EIATTR_REGCOUNT
	.align		4
.L_7:
        /*0030*/ 	.byte	0x04, 0x2f
        /*0032*/ 	.short	(.L_9 - .L_8)
	.align		4
.L_8:
        /*0034*/ 	.word	index@(_Z22spmv_csr_vector_kernelPKfPKiS2_S0_Pfi)
        /*0038*/ 	.word	0x0000000f


	//----- nvinfo : EIATTR_FRAME_SIZE
	.align		4
.L_9:
        /*003c*/ 	.byte	0x04, 0x11
        /*003e*/ 	.short	(.L_11 - .L_10)
	.align		4
.L_10:
        /*0040*/ 	.word	index@(_Z22spmv_csr_vector_kernelPKfPKiS2_S0_Pfi)
        /*0044*/ 	.word	0x00000000


	//----- nvinfo : EIATTR_REGCOUNT
	.align		4
.L_11:
        /*0048*/ 	.byte	0x04, 0x2f
        /*004a*/ 	.short	(.L_13 - .L_12)
	.align		4
.L_12:
        /*004c*/ 	.word	index@(_Z24sparse_matrix_add_kernelPKfPKiS2_S0_S2_S2_PfPiS4_iff)
        /*0050*/ 	.word	0x00000020


	//----- nvinfo : EIATTR_FRAME_SIZE
	.align		4
.L_13:
        /*0054*/ 	.byte	0x04, 0x11
        /*0056*/ 	.short	(.L_15 - .L_14)
	.align		4
.L_14:
        /*0058*/ 	.word	index@(_Z24sparse_matrix_add_kernelPKfPKiS2_S0_S2_S2_PfPiS4_iff)
        /*005c*/ 	.word	0x00000000


	//----- nvinfo : EIATTR_MIN_STACK_SIZE
	.align		4
.L_15:
        /*0060*/ 	.byte	0x04, 0x12
        /*0062*/ 	.short	(.L_17 - .L_16)
	.align		4
.L_16:
        /*0064*/ 	.word	index@(_Z24sparse_matrix_add_kernelPKfPKiS2_S0_S2_S2_PfPiS4_iff)
        /*0068*/ 	.word	0x00000000


	//----- nvinfo : EIATTR_MIN_STACK_SIZE
	.align		4
.L_17:
        /*006c*/ 	.byte	0x04, 0x12
        /*006e*/ 	.short	(.L_19 - .L_18)
	.align		4
.L_18:
        /*0070*/ 	.word	index@(_Z22spmv_csr_vector_kernelPKfPKiS2_S0_Pfi)
        /*0074*/ 	.word	0x00000000


	//----- nvinfo : EIATTR_MIN_STACK_SIZE
	.align		4
.L_19:
        /*0078*/ 	.byte	0x04, 0x12
        /*007a*/ 	.short	(.L_21 - .L_20)
	.align		4
.L_20:
        /*007c*/ 	.word	index@(_Z20spmv_csr_warp_kernelPKfPKiS2_S0_Pfi)
        /*0080*/ 	.word	0x00000000


	//----- nvinfo : EIATTR_MIN_STACK_SIZE
	.align		4
.L_21:
        /*0084*/ 	.byte	0x04, 0x12
        /*0086*/ 	.short	(.L_23 - .L_22)
	.align		4
.L_22:
        /*0088*/ 	.word	index@(_Z15spmv_csr_kernelPKfPKiS2_S0_Pfi)
        /*008c*/ 	.word	0x00000000
.L_23:


//--------------------- .nv.compat                --------------------------
	.section	.nv.compat,"",@"SHT_CUDA_COMPAT_INFO"
	.align	4
        /*0000*/ 	.byte	0x02, 0x09, 0x00, 0x00, 0x02, 0x02, 0x01, 0x00, 0x02, 0x05, 0x05, 0x00, 0x03, 0x07, 0x01, 0x01
        /*0010*/ 	.byte	0x02, 0x03, 0x00, 0x00, 0x02, 0x06, 0x01, 0x00, 0x04, 0x0b, 0x08, 0x00, 0x09, 0x00, 0x00, 0x00
        /*0020*/ 	.byte	0x00, 0x00, 0x00, 0x00


//--------------------- .nv.info._Z24sparse_matrix_add_kernelPKfPKiS2_S0_S2_S2_PfPiS4_iff --------------------------
	.section	.nv.info._Z24sparse_matrix_add_kernelPKfPKiS2_S0_S2_S2_PfPiS4_iff,"",@"SHT_CUDA_INFO"
	.sectionflags	@""
	.align	4


	//----- nvinfo : EIATTR_CUDA_API_VERSION
	.align		4
        /*0000*/ 	.byte	0x04, 0x37
        /*0002*/ 	.short	(.L_25 - .L_24)
.L_24:
        /*0004*/ 	.word	0x00000082


	//----- nvinfo : EIATTR_KPARAM_INFO
	.align		4
.L_25:
        /*0008*/ 	.byte	0x04, 0x17
        /*000a*/ 	.short	(.L_27 - .L_26)
.L_26:
        /*000c*/ 	.word	0x00000000
        /*0010*/ 	.short	0x000b
        /*0012*/ 	.short	0x0050
        /*0014*/ 	.byte	0x00, 0xf0, 0x11, 0x00


	//----- nvinfo : EIATTR_KPARAM_INFO
	.align		4
.L_27:
        /*0018*/ 	.byte	0x04, 0x17
        /*001a*/ 	.short	(.L_29 - .L_28)
.L_28:
        /*001c*/ 	.word	0x00000000
        /*0020*/ 	.short	0x000a
        /*0022*/ 	.short	0x004c
        /*0024*/ 	.byte	0x00, 0xf0, 0x11, 0x00


	//----- nvinfo : EIATTR_KPARAM_INFO
	.align		4
.L_29:
        /*0028*/ 	.byte	0x04, 0x17
        /*002a*/ 	.short	(.L_31 - .L_30)
.L_30:
        /*002c*/ 	.word	0x00000000
        /*0030*/ 	.short	0x0009
        /*0032*/ 	.short	0x0048
        /*0034*/ 	.byte	0x00, 0xf0, 0x11, 0x00


	//----- nvinfo : EIATTR_KPARAM_INFO
	.align		4
.L_31:
        /*0038*/ 	.byte	0x04, 0x17
        /*003a*/ 	.short	(.L_33 - .L_32)
.L_32:
        /*003c*/ 	.word	0x00000000
        /*0040*/ 	.short	0x0008
        /*0042*/ 	.short	0x0040
        /*0044*/ 	.byte	0x00, 0xf5, 0x21, 0x00


	//----- nvinfo : EIATTR_KPARAM_INFO
	.align		4
.L_33:
        /*0048*/ 	.byte	0x04, 0x17
        /*004a*/ 	.short	(.L_35 - .L_34)
.L_34:
        /*004c*/ 	.word	0x00000000
        /*0050*/ 	.short	0x0007
        /*0052*/ 	.short	0x0038
        /*0054*/ 	.byte	0x00, 0xf5, 0x21, 0x00


	//----- nvinfo : EIATTR_KPARAM_INFO
	.align		4
.L_35:
        /*0058*/ 	.byte	0x04, 0x17
        /*005a*/ 	.short	(.L_37 - .L_36)
.L_36:
        /*005c*/ 	.word	0x00000000
        /*0060*/ 	.short	0x0006
        /*0062*/ 	.short	0x0030
        /*0064*/ 	.byte	0x00, 0xf5, 0x21, 0x00


	//----- nvinfo : EIATTR_KPARAM_INFO
	.align		4
.L_37:
        /*0068*/ 	.byte	0x04, 0x17
        /*006a*/ 	.short	(.L_39 - .L_38)
.L_38:
        /*006c*/ 	.word	0x00000000
        /*0070*/ 	.short	0x0005
        /*0072*/ 	.short	0x0028
        /*0074*/ 	.byte	0x00, 0xf5, 0x21, 0x00


	//----- nvinfo : EIATTR_KPARAM_INFO
	.align		4
.L_39:
        /*0078*/ 	.byte	0x04, 0x17
        /*007a*/ 	.short	(.L_41 - .L_40)
.L_40:
        /*007c*/ 	.word	0x00000000
        /*0080*/ 	.short	0x0004
        /*0082*/ 	.short	0x0020
        /*0084*/ 	.byte	0x00, 0xf5, 0x21, 0x00


	//----- nvinfo : EIATTR_KPARAM_INFO
	.align		4
.L_41:
        /*0088*/ 	.byte	0x04, 0x17
        /*008a*/ 	.short	(.L_43 - .L_42)
.L_42:
        /*008c*/ 	.word	0x00000000
        /*0090*/ 	.short	0x0003
        /*0092*/ 	.short	0x0018
        /*0094*/ 	.byte	0x00, 0xf5, 0x21, 0x00


	//----- nvinfo : EIATTR_KPARAM_INFO
	.align		4
.L_43:
        /*0098*/ 	.byte	0x04, 0x17
        /*009a*/ 	.short	(.L_45 - .L_44)
.L_44:
        /*009c*/ 	.word	0x00000000
        /*00a0*/ 	.short	0x0002
        /*00a2*/ 	.short	0x0010
        /*00a4*/ 	.byte	0x00, 0xf5, 0x21, 0x00


	//----- nvinfo : EIATTR_KPARAM_INFO
	.align		4
.L_45:
        /*00a8*/ 	.byte	0x04, 0x17
        /*00aa*/ 	.short	(.L_47 - .L_46)
.L_46:
        /*00ac*/ 	.word	0x00000000
        /*00b0*/ 	.short	0x0001
        /*00b2*/ 	.short	0x0008
        /*00b4*/ 	.byte	0x00, 0xf5, 0x21, 0x00


	//----- nvinfo : EIATTR_KPARAM_INFO
	.align		4
.L_47:
        /*00b8*/ 	.byte	0x04, 0x17
        /*00ba*/ 	.short	(.L_49 - .L_48)
.L_48:
        /*00bc*/ 	.word	0x00000000
        /*00c0*/ 	.short	0x0000
        /*00c2*/ 	.short	0x0000
        /*00c4*/ 	.byte	0x00, 0xf5, 0x21, 0x00


	//----- nvinfo : EIATTR_SPARSE_MMA_MASK
	.align		4
.L_49:
        /*00c8*/ 	.byte	0x03, 0x50
        /*00ca*/ 	.short	0x0000


	//----- nvinfo : EIATTR_MAXREG_COUNT
	.align		4
        /*00cc*/ 	.byte	0x03, 0x1b
        /*00ce*/ 	.short	0x00ff


	//----- nvinfo : EIATTR_MERCURY_ISA_VERSION
	.align		4
        /*00d0*/ 	.byte	0x03, 0x5f
        /*00d2*/ 	.short	0x0101


	//----- nvinfo : EIATTR_VRC_CTA_INIT_COUNT
	.align		4
        /*00d4*/ 	.byte	0x02, 0x4a
	.zero		1
	.zero		1


	//----- nvinfo : EIATTR_EXIT_INSTR_OFFSETS
	.align		4
        /*00d8*/ 	.byte	0x04, 0x1c
        /*00da*/ 	.short	(.L_51 - .L_50)


	//   ....[0]....
.L_50:
        /*00dc*/ 	.word	0x00000070


	//   ....[1]....
        /*00e0*/ 	.word	0x00000930


	//   ....[2]....
        /*00e4*/ 	.word	0x00000af0


	//   ....[3]....
        /*00e8*/ 	.word	0x00000e30


	//----- nvinfo : EIATTR_CRS_STACK_SIZE
	.align		4
.L_51:
        /*00ec*/ 	.byte	0x04, 0x1e
        /*00ee*/ 	.short	(.L_53 - .L_52)
.L_52:
        /*00f0*/ 	.word	0x00000000


	//----- nvinfo : EIATTR_CBANK_PARAM_SIZE
	.align		4
.L_53:
        /*00f4*/ 	.byte	0x03, 0x19
        /*00f6*/ 	.short	0x0054


	//----- nvinfo : EIATTR_PARAM_CBANK
	.align		4
        /*00f8*/ 	.byte	0x04, 0x0a
        /*00fa*/ 	.short	(.L_55 - .L_54)
	.align		4
.L_54:
        /*00fc*/ 	.word	index@(.nv.constant0._Z24sparse_matrix_add_kernelPKfPKiS2_S0_S2_S2_PfPiS4_iff)
        /*0100*/ 	.short	0x0380
        /*0102*/ 	.short	0x0054


	//----- nvinfo : EIATTR_SW_WAR
	.align		4
.L_55:
        /*0104*/ 	.byte	0x04, 0x36
        /*0106*/ 	.short	(.L_57 - .L_56)
.L_56:
        /*0108*/ 	.word	0x00000008
.L_57:


//--------------------- .nv.info._Z22spmv_csr_vector_kernelPKfPKiS2_S0_Pfi --------------------------
	.section	.nv.info._Z22spmv_csr_vector_kernelPKfPKiS2_S0_Pfi,"",@"SHT_CUDA_INFO"
	.sectionflags	@""
	.align	4


	//----- nvinfo : EIATTR_CUDA_API_VERSION
	.align		4
        /*0000*/ 	.byte	0x04, 0x37
        /*0002*/ 	.short	(.L_59 - .L_58)
.L_58:
        /*0004*/ 	.word	0x00000082


	//----- nvinfo : EIATTR_KPARAM_INFO
	.align		4
.L_59:
        /*0008*/ 	.byte	0x04, 0x17
        /*000a*/ 	.short	(.L_61 - .L_60)
.L_60:
        /*000c*/ 	.word	0x00000000
        /*0010*/ 	.short	0x0005
        /*0012*/ 	.short	0x0028
        /*0014*/ 	.byte	0x00, 0xf0, 0x11, 0x00


	//----- nvinfo : EIATTR_KPARAM_INFO
	.align		4
.L_61:
        /*0018*/ 	.byte	0x04, 0x17
        /*001a*/ 	.short	(.L_63 - .L_62)
.L_62:
        /*001c*/ 	.word	0x00000000
        /*0020*/ 	.short	0x0004
        /*0022*/ 	.short	0x0020
        /*0024*/ 	.byte	0x00, 0xf5, 0x21, 0x00


	//----- nvinfo : EIATTR_KPARAM_INFO
	.align		4
.L_63:
        /*0028*/ 	.byte	0x04, 0x17
        /*002a*/ 	.short	(.L_65 - .L_64)
.L_64:
        /*002c*/ 	.word	0x00000000
        /*0030*/ 	.short	0x0003
        /*0032*/ 	.short	0x0018
        /*0034*/ 	.byte	0x00, 0xf5, 0x21, 0x00


	//----- nvinfo : EIATTR_KPARAM_INFO
	.align		4
.L_65:
        /*0038*/ 	.byte	0x04, 0x17
        /*003a*/ 	.short	(.L_67 - .L_66)
.L_66:
        /*003c*/ 	.word	0x00000000
        /*0040*/ 	.short	0x0002
        /*0042*/ 	.short	0x0010
        /*0044*/ 	.byte	0x00, 0xf5, 0x21, 0x00


	//----- nvinfo : EIATTR_KPARAM_INFO
	.align		4
.L_67:
        /*0048*/ 	.byte	0x04, 0x17
        /*004a*/ 	.short	(.L_69 - .L_68)
.L_68:
        /*004c*/ 	.word	0x00000000
        /*0050*/ 	.short	0x0001
        /*0052*/ 	.short	0x0008
        /*0054*/ 	.byte	0x00, 0xf5, 0x21, 0x00


	//----- nvinfo : EIATTR_KPARAM_INFO
	.align		4
.L_69:
        /*0058*/ 	.byte	0x04, 0x17
        /*005a*/ 	.short	(.L_71 - .L_70)
.L_70:
        /*005c*/ 	.word	0x00000000
        /*0060*/ 	.short	0x0000
        /*0062*/ 	.short	0x0000
        /*0064*/ 	.byte	0x00, 0xf5, 0x21, 0x00


	//----- nvinfo : EIATTR_SPARSE_MMA_MASK
	.align		4
.L_71:
        /*0068*/ 	.byte	0x03, 0x50
        /*006a*/ 	.short	0x0000


	//----- nvinfo : EIATTR_MAXREG_COUNT
	.align		4
        /*006c*/ 	.byte	0x03, 0x1b
        /*006e*/ 	.short	0x00ff


	//----- nvinfo : EIATTR_NUM_BARRIERS
	.align		4
        /*0070*/ 	.byte	0x02, 0x4c
        /*0072*/ 	.byte	0x01
	.zero		1


	//----- nvinfo : EIATTR_MERCURY_ISA_VERSION
	.align		4
        /*0074*/ 	.byte	0x03, 0x5f
        /*0076*/ 	.short	0x0101


	//----- nvinfo : EIATTR_VRC_CTA_INIT_COUNT
	.align		4
        /*0078*/ 	.byte	0x02, 0x4a
	.zero		1
	.zero		1


	//----- nvinfo : EIATTR_EXIT_INSTR_OFFSETS
	.align		4
        /*007c*/ 	.byte	0x04, 0x1c
        /*007e*/ 	.short	(.L_73 - .L_72)


	//   ....[0]....
.L_72:
        /*0080*/ 	.word	0x00000040


	//   ....[1]....
        /*0084*/ 	.word	0x00000360


	//   ....[2]....
        /*0088*/ 	.word	0x000003e0


	//----- nvinfo : EIATTR_CRS_STACK_SIZE
	.align		4
.L_73:
        /*008c*/ 	.byte	0x04, 0x1e
        /*008e*/ 	.short	(.L_75 - .L_74)
.L_74:
        /*0090*/ 	.word	0x00000000


	//----- nvinfo : EIATTR_CBANK_PARAM_SIZE
	.align		4
.L_75:
        /*0094*/ 	.byte	0x03, 0x19
        /*0096*/ 	.short	0x002c


	//----- nvinfo : EIATTR_PARAM_CBANK
	.align		4
        /*0098*/ 	.byte	0x04, 0x0a
        /*009a*/ 	.short	(.L_77 - .L_76)
	.align		4
.L_76:
        /*009c*/ 	.word	index@(.nv.constant0._Z22spmv_csr_vector_kernelPKfPKiS2_S0_Pfi)
        /*00a0*/ 	.short	0x0380
        /*00a2*/ 	.short	0x002c


	//----- nvinfo : EIATTR_SW_WAR
	.align		4
.L_77:
        /*00a4*/ 	.byte	0x04, 0x36
        /*00a6*/ 	.short	(.L_79 - .L_78)
.L_78:
        /*00a8*/ 	.word	0x00000008
.L_79:


//--------------------- .nv.info._Z20spmv_csr_warp_kernelPKfPKiS2_S0_Pfi --------------------------
	.section	.nv.info._Z20spmv_csr_warp_kernelPKfPKiS2_S0_Pfi,"",@"SHT_CUDA_INFO"
	.sectionflags	@""
	.align	4


	//----- nvinfo : EIATTR_CUDA_API_VERSION
	.align		4
        /*0000*/ 	.byte	0x04, 0x37
        /*0002*/ 	.short	(.L_81 - .L_80)
.L_80:
        /*0004*/ 	.word	0x00000082


	//----- nvinfo : EIATTR_KPARAM_INFO
	.align		4
.L_81:
        /*0008*/ 	.byte	0x04, 0x17
        /*000a*/ 	.short	(.L_83 - .L_82)
.L_82:
        /*000c*/ 	.word	0x00000000
        /*0010*/ 	.short	0x0005
        /*0012*/ 	.short	0x0028
        /*0014*/ 	.byte	0x00, 0xf0, 0x11, 0x00


	//----- nvinfo : EIATTR_KPARAM_INFO
	.align		4
.L_83:
        /*0018*/ 	.byte	0x04, 0x17
        /*001a*/ 	.short	(.L_85 - .L_84)
.L_84:
        /*001c*/ 	.word	0x00000000
        /*0020*/ 	.short	0x0004
        /*0022*/ 	.short	0x0020
        /*0024*/ 	.byte	0x00, 0xf5, 0x21, 0x00


	//----- nvinfo : EIATTR_KPARAM_INFO
	.align		4
.L_85:
        /*0028*/ 	.byte	0x04, 0x17
        /*002a*/ 	.short	(.L_87 - .L_86)
.L_86:
        /*002c*/ 	.word	0x00000000
        /*0030*/ 	.short	0x0003
        /*0032*/ 	.short	0x0018
        /*0034*/ 	.byte	0x00, 0xf5, 0x21, 0x00


	//----- nvinfo : EIATTR_KPARAM_INFO
	.align		4
.L_87:
        /*0038*/ 	.byte	0x04, 0x17
        /*003a*/ 	.short	(.L_89 - .L_88)
.L_88:
        /*003c*/ 	.word	0x00000000
        /*0040*/ 	.short	0x0002
        /*0042*/ 	.short	0x0010
        /*0044*/ 	.byte	0x00, 0xf5, 0x21, 0x00


	//----- nvinfo : EIATTR_KPARAM_INFO
	.align		4
.L_89:
        /*0048*/ 	.byte	0x04, 0x17
        /*004a*/ 	.short	(.L_91 - .L_90)
.L_90:
        /*004c*/ 	.word	0x00000000
        /*0050*/ 	.short	0x0001
        /*0052*/ 	.short	0x0008
        /*0054*/ 	.byte	0x00, 0xf5, 0x21, 0x00


	//----- nvinfo : EIATTR_KPARAM_INFO
	.align		4
.L_91:
        /*0058*/ 	.byte	0x04, 0x17
        /*005a*/ 	.short	(.L_93 - .L_92)
.L_92:
        /*005c*/ 	.word	0x00000000
        /*0060*/ 	.short	0x0000
        /*0062*/ 	.short	0x0000
        /*0064*/ 	.byte	0x00, 0xf5, 0x21, 0x00


	//----- nvinfo : EIATTR_SPARSE_MMA_MASK
	.align		4
.L_93:
        /*0068*/ 	.byte	0x03, 0x50
        /*006a*/ 	.short	0x0000


	//----- nvinfo : EIATTR_MAXREG_COUNT
	.align		4
        /*006c*/ 	.byte	0x03, 0x1b
        /*006e*/ 	.short	0x00ff


	//----- nvinfo : EIATTR_MERCURY_ISA_VERSION
	.align		4
        /*0070*/ 	.byte	0x03, 0x5f
        /*0072*/ 	.short	0x0101


	//----- nvinfo : EIATTR_COOP_GROUP_MASK_REGIDS
	.align		4
        /*0074*/ 	.byte	0x04, 0x29
        /*0076*/ 	.short	(.L_95 - .L_94)


	//   ....[0]....
.L_94:
        /*0078*/ 	.word	0xffffffff


	//   ....[1]....
        /*007c*/ 	.word	0xffffffff


	//   ....[2]....
        /*0080*/ 	.word	0xffffffff


	//   ....[3]....
        /*0084*/ 	.word	0xffffffff


	//   ....[4]....
        /*0088*/ 	.word	0xffffffff


	//   ....[5]....
        /*008c*/ 	.word	0x05000008


	//   ....[6]....
        /*0090*/ 	.word	0x05000008


	//   ....[7]....
        /*0094*/ 	.word	0x05000008


	//   ....[8]....
        /*0098*/ 	.word	0x05000008


	//   ....[9]....
        /*009c*/ 	.word	0x05000008


	//----- nvinfo : EIATTR_COOP_GROUP_INSTR_OFFSETS
	.align		4
.L_95:
        /*00a0*/ 	.byte	0x04, 0x28
        /*00a2*/ 	.short	(.L_97 - .L_96)


	//   ....[0]....
.L_96:
        /*00a4*/ 	.word	0x00000f90


	//   ....[1]....
        /*00a8*/ 	.word	0x00000fb0


	//   ....[2]....
        /*00ac*/ 	.word	0x00000fd0


	//   ....[3]....
        /*00b0*/ 	.word	0x00000ff0


	//   ....[4]....
        /*00b4*/ 	.word	0x00001010


	//   ....[5]....
        /*00b8*/ 	.word	0x00001110


	//   ....[6]....
        /*00bc*/ 	.word	0x000011a0


	//   ....[7]....
        /*00c0*/ 	.word	0x00001210


	//   ....[8]....
        /*00c4*/ 	.word	0x00001280


	//   ....[9]....
        /*00c8*/ 	.word	0x000012f0


	//----- nvinfo : EIATTR_VRC_CTA_INIT_COUNT
	.align		4
.L_97:
        /*00cc*/ 	.byte	0x02, 0x4a
	.zero		1
	.zero		1


	//----- nvinfo : EIATTR_EXIT_INSTR_OFFSETS
	.align		4
        /*00d0*/ 	.byte	0x04, 0x1c
        /*00d2*/ 	.short	(.L_99 - .L_98)


	//   ....[0]....
.L_98:
        /*00d4*/ 	.word	0x000000b0


	//   ....[1]....
        /*00d8*/ 	.word	0x000010a0


	//----- nvinfo : EIATTR_CRS_STACK_SIZE
	.align		4
.L_99:
        /*00dc*/ 	.byte	0x04, 0x1e
        /*00de*/ 	.short	(.L_101 - .L_100)
.L_100:
        /*00e0*/ 	.word	0x00000000


	//----- nvinfo : EIATTR_CBANK_PARAM_SIZE
	.align		4
.L_101:
        /*00e4*/ 	.byte	0x03, 0x19
        /*00e6*/ 	.short	0x002c


	//----- nvinfo : EIATTR_PARAM_CBANK
	.align		4
        /*00e8*/ 	.byte	0x04, 0x0a
        /*00ea*/ 	.short	(.L_103 - .L_102)
	.align		4
.L_102:
        /*00ec*/ 	.word	index@(.nv.constant0._Z20spmv_csr_warp_kernelPKfPKiS2_S0_Pfi)
        /*00f0*/ 	.short	0x0380
        /*00f2*/ 	.short	0x002c


	//----- nvinfo : EIATTR_SW_WAR
	.align		4
.L_103:
        /*00f4*/ 	.byte	0x04, 0x36
        /*00f6*/ 	.short	(.L_105 - .L_104)
.L_104:
        /*00f8*/ 	.word	0x00000008
.L_105:


//--------------------- .nv.info._Z15spmv_csr_kernelPKfPKiS2_S0_Pfi --------------------------
	.section	.nv.info._Z15spmv_csr_kernelPKfPKiS2_S0_Pfi,"",@"SHT_CUDA_INFO"
	.sectionflags	@""
	.align	4


	//----- nvinfo : EIATTR_CUDA_API_VERSION
	.align		4
        /*0000*/ 	.byte	0x04, 0x37
        /*0002*/ 	.short	(.L_107 - .L_106)
.L_106:
        /*0004*/ 	.word	0x00000082


	//----- nvinfo : EIATTR_KPARAM_INFO
	.align		4
.L_107:
        /*0008*/ 	.byte	0x04, 0x17
        /*000a*/ 	.short	(.L_109 - .L_108)
.L_108:
        /*000c*/ 	.word	0x00000000
        /*0010*/ 	.short	0x0005
        /*0012*/ 	.short	0x0028
        /*0014*/ 	.byte	0x00, 0xf0, 0x11, 0x00


	//----- nvinfo : EIATTR_KPARAM_INFO
	.align		4
.L_109:
        /*0018*/ 	.byte	0x04, 0x17
        /*001a*/ 	.short	(.L_111 - .L_110)
.L_110:
        /*001c*/ 	.word	0x00000000
        /*0020*/ 	.short	0x0004
        /*0022*/ 	.short	0x0020
        /*0024*/ 	.byte	0x00, 0xf5, 0x21, 0x00


	//----- nvinfo : EIATTR_KPARAM_INFO
	.align		4
.L_111:
        /*0028*/ 	.byte	0x04, 0x17
        /*002a*/ 	.short	(.L_113 - .L_112)
.L_112:
        /*002c*/ 	.word	0x00000000
        /*0030*/ 	.short	0x0003
        /*0032*/ 	.short	0x0018
        /*0034*/ 	.byte	0x00, 0xf5, 0x21, 0x00


	//----- nvinfo : EIATTR_KPARAM_INFO
	.align		4
.L_113:
        /*0038*/ 	.byte	0x04, 0x17
        /*003a*/ 	.short	(.L_115 - .L_114)
.L_114:
        /*003c*/ 	.word	0x00000000
        /*0040*/ 	.short	0x0002
        /*0042*/ 	.short	0x0010
        /*0044*/ 	.byte	0x00, 0xf5, 0x21, 0x00


	//----- nvinfo : EIATTR_KPARAM_INFO
	.align		4
.L_115:
        /*0048*/ 	.byte	0x04, 0x17
        /*004a*/ 	.short	(.L_117 - .L_116)
.L_116:
        /*004c*/ 	.word	0x00000000
        /*0050*/ 	.short	0x0001
        /*0052*/ 	.short	0x0008
        /*0054*/ 	.byte	0x00, 0xf5, 0x21, 0x00


	//----- nvinfo : EIATTR_KPARAM_INFO
	.align		4
.L_117:
        /*0058*/ 	.byte	0x04, 0x17
        /*005a*/ 	.short	(.L_119 - .L_118)
.L_118:
        /*005c*/ 	.word	0x00000000
        /*0060*/ 	.short	0x0000
        /*0062*/ 	.short	0x0000
        /*0064*/ 	.byte	0x00, 0xf5, 0x21, 0x00


	//----- nvinfo : EIATTR_SPARSE_MMA_MASK
	.align		4
.L_119:
        /*0068*/ 	.byte	0x03, 0x50
        /*006a*/ 	.short	0x0000


	//----- nvinfo : EIATTR_MAXREG_COUNT
	.align		4
        /*006c*/ 	.byte	0x03, 0x1b
        /*006e*/ 	.short	0x00ff


	//----- nvinfo : EIATTR_MERCURY_ISA_VERSION
	.align		4
        /*0070*/ 	.byte	0x03, 0x5f
        /*0072*/ 	.short	0x0101


	//----- nvinfo : EIATTR_VRC_CTA_INIT_COUNT
	.align		4
        /*0074*/ 	.byte	0x02, 0x4a
	.zero		1
	.zero		1


	//----- nvinfo : EIATTR_EXIT_INSTR_OFFSETS
	.align		4
        /*0078*/ 	.byte	0x04, 0x1c
        /*007a*/ 	.short	(.L_121 - .L_120)


	//   ....[0]....
.L_120:
        /*007c*/ 	.word	0x00000070


	//   ....[1]....
        /*0080*/ 	.word	0x00000e50


	//----- nvinfo : EIATTR_CRS_STACK_SIZE
	.align		4
.L_121:
        /*0084*/ 	.byte	0x04, 0x1e
        /*0086*/ 	.short	(.L_123 - .L_122)
.L_122:
        /*0088*/ 	.word	0x00000000


	//----- nvinfo : EIATTR_CBANK_PARAM_SIZE
	.align		4
.L_123:
        /*008c*/ 	.byte	0x03, 0x19
        /*008e*/ 	.short	0x002c


	//----- nvinfo : EIATTR_PARAM_CBANK
	.align		4
        /*0090*/ 	.byte	0x04, 0x0a
        /*0092*/ 	.short	(.L_125 - .L_124)
	.align		4
.L_124:
        /*0094*/ 	.word	index@(.nv.constant0._Z15spmv_csr_kernelPKfPKiS2_S0_Pfi)
        /*0098*/ 	.short	0x0380
        /*009a*/ 	.short	0x002c


	//----- nvinfo : EIATTR_SW_WAR
	.align		4
.L_125:
        /*009c*/ 	.byte	0x04, 0x36
        /*009e*/ 	.short	(.L_127 - .L_126)
.L_126:
        /*00a0*/ 	.word	0x00000008
.L_127:


//--------------------- .nv.callgraph             --------------------------
	.section	.nv.callgraph,"",@"SHT_CUDA_CALLGRAPH"
	.align	4
	.sectionentsize	8
	.align		4
        /*0000*/ 	.word	0x00000000
	.align		4
        /*0004*/ 	.word	0xffffffff
	.align		4
        /*0008*/ 	.word	0x00000000
	.align		4
        /*000c*/ 	.word	0xfffffffe
	.align		4
        /*0010*/ 	.word	0x00000000
	.align		4
        /*0014*/ 	.word	0xfffffffd
	.align		4
        /*0018*/ 	.word	0x00000000
	.align		4
        /*001c*/ 	.word	0xfffffffc


//--------------------- .text._Z24sparse_matrix_add_kernelPKfPKiS2_S0_S2_S2_PfPiS4_iff --------------------------
	.section	.text._Z24sparse_matrix_add_kernelPKfPKiS2_S0_S2_S2_PfPiS4_iff,"ax",@progbits
	.align	128
        .global         _Z24sparse_matrix_add_kernelPKfPKiS2_S0_S2_S2_PfPiS4_iff
        .type           _Z24sparse_matrix_add_kernelPKfPKiS2_S0_S2_S2_PfPiS4_iff,@function
        .size           _Z24sparse_matrix_add_kernelPKfPKiS2_S0_S2_S2_PfPiS4_iff,(.L_x_53 - _Z24sparse_matrix_add_kernelPKfPKiS2_S0_S2_S2_PfPiS4_iff)
        .other          _Z24sparse_matrix_add_kernelPKfPKiS2_S0_S2_S2_PfPiS4_iff,@"STO_CUDA_ENTRY STV_DEFAULT"
_Z24sparse_matrix_add_kernelPKfPKiS2_S0_S2_S2_PfPiS4_iff:
.text._Z24sparse_matrix_add_kernelPKfPKiS2_S0_S2_S2_PfPiS4_iff:
[----:B------:R-:W-:Y:S01]  /*0000*/  LDC R1, c[0x0][0x37c] ;  /* 0x0000df00ff017b82 */ /* 0x000fe20000000800 */
[----:B------:R-:W0:Y:S07]  /*0010*/  S2R R0, SR_TID.X ;  /* 0x0000000000007919 */ /* 0x000e2e0000002100 */
[----:B------:R-:W0:Y:S01]  /*0020*/  S2UR UR4, SR_CTAID.X ;  /* 0x00000000000479c3 */ /* 0x000e220000002500 */
[----:B------:R-:W1:Y:S07]  /*0030*/  LDCU UR5, c[0x0][0x3c8] ;  /* 0x00007900ff0577ac */ /* 0x000e6e0008000800 */
[----:B------:R-:W0:Y:S02]  /*0040*/  LDC R3, c[0x0][0x360] ;  /* 0x0000d800ff037b82 */ /* 0x000e240000000800 */
[----:B0-----:R-:W-:-:S05]  /*0050*/  IMAD R3, R3, UR4, R0 ;  /* 0x0000000403037c24 */ /* 0x001fca000f8e0200 */
[----:B-1----:R-:W-:-:S13]  /*0060*/  ISETP.GE.AND P0, PT, R3, UR5, PT ;  /* 0x0000000503007c0c */ /* 0x002fda000bf06270 */
[----:B------:R-:W-:Y:S05]  /*0070*/  @P0 EXIT ;  /* 0x000000000000094d */ /* 0x000fea0003800000 */
[----:B------:R-:W0:Y:S01]  /*0080*/  LDC.64 R18, c[0x0][0x3a0] ;  /* 0x0000e800ff127b82 */ /* 0x000e220000000a00 */
[----:B------:R-:W1:Y:S01]  /*0090*/  LDCU.64 UR12, c[0x0][0x358] ;  /* 0x00006b00ff0c77ac */ /* 0x000e620008000a00 */
[----:B------:R-:W2:Y:S06]  /*00a0*/  LDCU UR4, c[0x0][0x3cc] ;  /* 0x00007980ff0477ac */ /* 0x000eac0008000800 */
[----:B------:R-:W3:Y:S01]  /*00b0*/  LDC.64 R16, c[0x0][0x388] ;  /* 0x0000e200ff107b82 */ /* 0x000ee20000000a00 */
[----:B------:R-:W4:Y:S07]  /*00c0*/  LDCU UR5, c[0x0][0x3d0] ;  /* 0x00007a00ff0577ac */ /* 0x000f2e0008000800 */
[----:B------:R-:W2:Y:S01]  /*00d0*/  LDC.64 R14, c[0x0][0x3b8] ;  /* 0x0000ee00ff0e7b82 */ /* 0x000ea20000000a00 */
[----:B0-----:R-:W-:-:S07]  /*00e0*/  IMAD.WIDE R18, R3, 0x4, R18 ;  /* 0x0000000403127825 */ /* 0x001fce00078e0212 */
[----:B------:R-:W0:Y:S01]  /*00f0*/  LDC.64 R4, c[0x0][0x3b0] ;  /* 0x0000ec00ff047b82 */ /* 0x000e220000000a00 */
[----:B-1----:R-:W4:Y:S01]  /*0100*/  LDG.E R25, desc[UR12][R18.64] ;  /* 0x0000000c12197981 */ /* 0x002f22000c1e1900 */
[----:B---3--:R-:W-:-:S03]  /*0110*/  IMAD.WIDE R16, R3, 0x4, R16 ;  /* 0x0000000403107825 */ /* 0x008fc600078e0210 */
[----:B------:R-:W4:Y:S03]  /*0120*/  LDG.E R0, desc[UR12][R18.64+0x4] ;  /* 0x0000040c12007981 */ /* 0x000f26000c1e1900 */
[----:B------:R-:W1:Y:S01]  /*0130*/  LDC.64 R6, c[0x0][0x390] ;  /* 0x0000e400ff067b82 */ /* 0x000e620000000a00 */
[----:B------:R-:W3:Y:S04]  /*0140*/  LDG.E R23, desc[UR12][R16.64] ;  /* 0x0000000c10177981 */ /* 0x000ee8000c1e1900 */
[----:B------:R-:W3:Y:S01]  /*0150*/  LDG.E R20, desc[UR12][R16.64+0x4] ;  /* 0x0000040c10147981 */ /* 0x000ee2000c1e1900 */
[----:B--2---:R-:W-:Y:S02]  /*0160*/  IMAD.WIDE R14, R3, 0x4, R14 ;  /* 0x00000004030e7825 */ /* 0x004fe400078e020e */
[----:B------:R-:W2:Y:S03]  /*0170*/  LDC.64 R8, c[0x0][0x3a8] ;  /* 0x0000ea00ff087b82 */ /* 0x000ea60000000a00 */
[----:B------:R0:W5:Y:S05]  /*0180*/  LDG.E R21, desc[UR12][R14.64] ;  /* 0x0000000c0e157981 */ /* 0x00016a000c1e1900 */
[----:B------:R-:W0:Y:S08]  /*0190*/  LDC.64 R2, c[0x0][0x3c0] ;  /* 0x0000f000ff027b82 */ /* 0x000e300000000a00 */
[----:B------:R-:W0:Y:S08]  /*01a0*/  LDC.64 R10, c[0x0][0x380] ;  /* 0x0000e000ff0a7b82 */ /* 0x000e300000000a00 */
[----:B------:R-:W0:Y:S01]  /*01b0*/  LDC.64 R12, c[0x0][0x398] ;  /* 0x0000e600ff0c7b82 */ /* 0x000e220000000a00 */
[----:B------:R-:W-:Y:S01]  /*01c0*/  BSSY.RECONVERGENT B0, `(.L_x_0) ;  /* 0x000002e000007945 */ /* 0x000fe20003800200 */
[----:B----4-:R-:W-:-:S04]  /*01d0*/  ISETP.GE.AND P0, PT, R25, R0, PT ;  /* 0x000000001900720c */ /* 0x010fc80003f06270 */
[----:B---3--:R-:W-:-:S13]  /*01e0*/  ISETP.GE.OR P0, PT, R23, R20, P0 ;  /* 0x000000141700720c */ /* 0x008fda0000706670 */
[----:B012---:R-:W-:Y:S05]  /*01f0*/  @P0 BRA `(.L_x_1) ;  /* 0x0000000000a80947 */ /* 0x007fea0003800000 */
.L_x_5:
[----:B01----:R-:W-:-:S04]  /*0200*/  IMAD.WIDE R14, R23, 0x4, R6 ;  /* 0x00000004170e7825 */ /* 0x003fc800078e0206 */
[----:B------:R-:W-:Y:S01]  /*0210*/  IMAD.WIDE R16, R25, 0x4, R8 ;  /* 0x0000000419107825 */ /* 0x000fe200078e0208 */
[----:B------:R-:W2:Y:S04]  /*0220*/  LDG.E R29, desc[UR12][R14.64] ;  /* 0x0000000c0e1d7981 */ /* 0x000ea8000c1e1900 */
[----:B------:R-:W2:Y:S01]  /*0230*/  LDG.E R24, desc[UR12][R16.64] ;  /* 0x0000000c10187981 */ /* 0x000ea2000c1e1900 */
[----:B------:R-:W-:Y:S01]  /*0240*/  BSSY.RECONVERGENT B1, `(.L_x_2) ;  /* 0x0000021000017945 */ /* 0x000fe20003800200 */
[----:B--2---:R-:W-:-:S13]  /*0250*/  ISETP.GE.AND P0, PT, R29, R24, PT ;  /* 0x000000181d00720c */ /* 0x004fda0003f06270 */
[----:B------:R-:W-:Y:S05]  /*0260*/  @P0 BRA `(.L_x_3) ;  /* 0x0000000000240947 */ /* 0x000fea0003800000 */
[----:B-----5:R-:W-:-:S04]  /*0270*/  IMAD.WIDE R14, R21, 0x4, R2 ;  /* 0x00000004150e7825 */ /* 0x020fc800078e0202 */
[----:B------:R-:W-:Y:S01]  /*0280*/  IMAD.WIDE R16, R23, 0x4, R10 ;  /* 0x0000000417107825 */ /* 0x000fe200078e020a */
[----:B------:R0:W-:Y:S05]  /*0290*/  STG.E desc[UR12][R14.64], R29 ;  /* 0x0000001d0e007986 */ /* 0x0001ea000c10190c */
[----:B------:R-:W2:Y:S01]  /*02a0*/  LDG.E R16, desc[UR12][R16.64] ;  /* 0x0000000c10107981 */ /* 0x000ea2000c1e1900 */
[----:B------:R-:W-:Y:S01]  /*02b0*/  IMAD.WIDE R18, R21, 0x4, R4 ;  /* 0x0000000415127825 */ /* 0x000fe200078e0204 */
[----:B------:R-:W-:-:S03]  /*02c0*/  IADD3 R23, PT, PT, R23, 0x1, RZ ;  /* 0x0000000117177810 */ /* 0x000fc60007ffe0ff */
[----:B--2---:R-:W-:-:S05]  /*02d0*/  FMUL R27, R16, UR4 ;  /* 0x00000004101b7c20 */ /* 0x004fca0008400000 */
[----:B------:R0:W-:Y:S01]  /*02e0*/  STG.E desc[UR12][R18.64], R27 ;  /* 0x0000001b12007986 */ /* 0x0001e2000c10190c */
[----:B------:R-:W-:Y:S05]  /*02f0*/  BRA `(.L_x_4) ;  /* 0x0000000000547947 */ /* 0x000fea0003800000 */
.L_x_3:
[----:B------:R-:W-:Y:S01]  /*0300*/  ISETP.GE.AND P0, PT, R24, R29, PT ;  /* 0x0000001d1800720c */ /* 0x000fe20003f06270 */
[----:B-----5:R-:W-:-:S12]  /*0310*/  IMAD.WIDE R18, R21, 0x4, R2 ;  /* 0x0000000415127825 */ /* 0x020fd800078e0202 */
[C-C-:B------:R-:W-:Y:S01]  /*0320*/  @!P0 IMAD.WIDE R14, R25.reuse, 0x4, R12.reuse ;  /* 0x00000004190e8825 */ /* 0x140fe200078e020c */
[----:B------:R1:W-:Y:S01]  /*0330*/  @!P0 STG.E desc[UR12][R18.64], R24 ;  /* 0x0000001812008986 */ /* 0x0003e2000c10190c */
[----:B------:R-:W0:Y:S04]  /*0340*/  @P0 LDC.64 R16, c[0x0][0x380] ;  /* 0x0000e000ff100b82 */ /* 0x000e280000000a00 */
[----:B------:R-:W2:Y:S01]  /*0350*/  @!P0 LDG.E R14, desc[UR12][R14.64] ;  /* 0x0000000c0e0e8981 */ /* 0x000ea2000c1e1900 */
[----:B------:R-:W-:-:S03]  /*0360*/  @P0 IMAD.WIDE R26, R25, 0x4, R12 ;  /* 0x00000004191a0825 */ /* 0x000fc600078e020c */
[----:B------:R-:W3:Y:S01]  /*0370*/  @P0 LDC R28, c[0x0][0x3cc] ;  /* 0x0000f300ff1c0b82 */ /* 0x000ee20000000800 */
[----:B0-----:R-:W-:-:S04]  /*0380*/  @P0 IMAD.WIDE R16, R23, 0x4, R16 ;  /* 0x0000000417100825 */ /* 0x001fc800078e0210 */
[----:B--2---:R-:W-:Y:S01]  /*0390*/  @!P0 FMUL R22, R14, UR5 ;  /* 0x000000050e168c20 */ /* 0x004fe20008400000 */
[----:B------:R-:W-:-:S05]  /*03a0*/  IMAD.WIDE R14, R21, 0x4, R4 ;  /* 0x00000004150e7825 */ /* 0x000fca00078e0204 */
[----:B------:R1:W-:Y:S04]  /*03b0*/  @!P0 STG.E desc[UR12][R14.64], R22 ;  /* 0x000000160e008986 */ /* 0x0003e8000c10190c */
[----:B------:R1:W-:Y:S04]  /*03c0*/  @P0 STG.E desc[UR12][R18.64], R29 ;  /* 0x0000001d12000986 */ /* 0x0003e8000c10190c */
[----:B------:R-:W2:Y:S04]  /*03d0*/  @P0 LDG.E R26, desc[UR12][R26.64] ;  /* 0x0000000c1a1a0981 */ /* 0x000ea8000c1e1900 */
[----:B------:R-:W3:Y:S01]  /*03e0*/  @P0 LDG.E R16, desc[UR12][R16.64] ;  /* 0x0000000c10100981 */ /* 0x000ee2000c1e1900 */
[----:B------:R-:W-:-:S02]  /*03f0*/  @!P0 IADD3 R25, PT, PT, R25, 0x1, RZ ;  /* 0x0000000119198810 */ /* 0x000fc40007ffe0ff */
[----:B------:R-:W-:Y:S02]  /*0400*/  @P0 IADD3 R23, PT, PT, R23, 0x1, RZ ;  /* 0x0000000117170810 */ /* 0x000fe40007ffe0ff */
[----:B------:R-:W-:Y:S01]  /*0410*/  @P0 IADD3 R25, PT, PT, R25, 0x1, RZ ;  /* 0x0000000119190810 */ /* 0x000fe20007ffe0ff */
[----:B--2---:R-:W-:-:S04]  /*0420*/  @P0 FMUL R24, R26, UR5 ;  /* 0x000000051a180c20 */ /* 0x004fc80008400000 */
[----:B---3--:R-:W-:-:S05]  /*0430*/  @P0 FFMA R24, R16, R28, R24 ;  /* 0x0000001c10180223 */ /* 0x008fca0000000018 */
[----:B------:R1:W-:Y:S02]  /*0440*/  @P0 STG.E desc[UR12][R14.64], R24 ;  /* 0x000000180e000986 */ /* 0x0003e4000c10190c */
.L_x_4:
[----:B------:R-:W-:Y:S05]  /*0450*/  BSYNC.RECONVERGENT B1 ;  /* 0x0000000000017941 */ /* 0x000fea0003800200 */
.L_x_2:
[----:B------:R-:W-:Y:S02]  /*0460*/  ISETP.GE.AND P0, PT, R25, R0, PT ;  /* 0x000000001900720c */ /* 0x000fe40003f06270 */
[----:B------:R-:W-:Y:S02]  /*0470*/  ISETP.LT.AND P1, PT, R23, R20, PT ;  /* 0x000000141700720c */ /* 0x000fe40003f21270 */
[----:B------:R-:W-:-:S11]  /*0480*/  IADD3 R21, PT, PT, R21, 0x1, RZ ;  /* 0x0000000115157810 */ /* 0x000fd60007ffe0ff */
[----:B------:R-:W-:Y:S05]  /*0490*/  @!P0 BRA P1, `(.L_x_5) ;  /* 0xfffffffc00588947 */ /* 0x000fea000083ffff */
.L_x_1:
[----:B------:R-:W-:Y:S05]  /*04a0*/  BSYNC.RECONVERGENT B0 ;  /* 0x0000000000007941 */ /* 0x000fea0003800200 */
.L_x_0:
[----:B------:R-:W-:Y:S01]  /*04b0*/  ISETP.GE.AND P0, PT, R23, R20, PT ;  /* 0x000000141700720c */ /* 0x000fe20003f06270 */
[----:B------:R-:W2:Y:S01]  /*04c0*/  LDCU UR4, c[0x0][0x3cc] ;  /* 0x00007980ff0477ac */ /* 0x000ea20008000800 */
[----:B------:R-:W-:Y:S01]  /*04d0*/  BSSY.RECONVERGENT B0, `(.L_x_6) ;  /* 0x0000044000007945 */ /* 0x000fe20003800200 */
[----:B------:R-:W3:Y:S10]  /*04e0*/  LDCU UR5, c[0x0][0x3cc] ;  /* 0x00007980ff0577ac */ /* 0x000ef40008000800 */
[----:B------:R-:W-:Y:S05]  /*04f0*/  @P0 BRA `(.L_x_7) ;  /* 0x0000000400040947 */ /* 0x000fea0003800000 */
[----:B------:R-:W-:Y:S01]  /*0500*/  IADD3 R2, PT, PT, R20, -R23, RZ ;  /* 0x8000001714027210 */ /* 0x000fe20007ffe0ff */
[----:B------:R-:W-:Y:S01]  /*0510*/  IMAD.IADD R3, R23, 0x1, -R20 ;  /* 0x0000000117037824 */ /* 0x000fe200078e0a14 */
[----:B------:R-:W-:Y:S02]  /*0520*/  BSSY.RECONVERGENT B1, `(.L_x_8) ;  /* 0x0000017000017945 */ /* 0x000fe40003800200 */
[----:B01----:R-:W-:Y:S02]  /*0530*/  LOP3.LUT P1, R18, R2, 0x3, RZ, 0xc0, !PT ;  /* 0x0000000302127812 */ /* 0x003fe4000782c0ff */
[----:B------:R-:W-:-:S11]  /*0540*/  ISETP.GT.U32.AND P0, PT, R3, -0x4, PT ;  /* 0xfffffffc0300780c */ /* 0x000fd60003f04070 */
[----:B------:R-:W-:Y:S05]  /*0550*/  @!P1 BRA `(.L_x_9) ;  /* 0x00000000004c9947 */ /* 0x000fea0003800000 */
[----:B------:R-:W0:Y:S01]  /*0560*/  LDC.64 R8, c[0x0][0x3c0] ;  /* 0x0000f000ff087b82 */ /* 0x000e220000000a00 */
[----:B------:R-:W-:-:S07]  /*0570*/  IADD3 R18, PT, PT, -R18, RZ, RZ ;  /* 0x000000ff12127210 */ /* 0x000fce0007ffe1ff */
[----:B------:R-:W1:Y:S08]  /*0580*/  LDC.64 R6, c[0x0][0x3b0] ;  /* 0x0000ec00ff067b82 */ /* 0x000e700000000a00 */
[----:B------:R-:W4:Y:S08]  /*0590*/  LDC.64 R4, c[0x0][0x390] ;  /* 0x0000e400ff047b82 */ /* 0x000f300000000a00 */
[----:B------:R-:W0:Y:S02]  /*05a0*/  LDC.64 R2, c[0x0][0x380] ;  /* 0x0000e000ff027b82 */ /* 0x000e240000000a00 */
.L_x_10:
[----:B0---4-:R-:W-:-:S06]  /*05b0*/  IMAD.WIDE R12, R23, 0x4, R4 ;  /* 0x00000004170c7825 */ /* 0x011fcc00078e0204 */
[----:B------:R-:W4:Y:S01]  /*05c0*/  LDG.E R13, desc[UR12][R12.64] ;  /* 0x0000000c0c0d7981 */ /* 0x000f22000c1e1900 */
[----:B0----5:R-:W-:-:S04]  /*05d0*/  IMAD.WIDE R16, R21, 0x4, R8 ;  /* 0x0000000415107825 */ /* 0x021fc800078e0208 */
[----:B------:R-:W-:Y:S01]  /*05e0*/  IMAD.WIDE R10, R23, 0x4, R2 ;  /* 0x00000004170a7825 */ /* 0x000fe200078e0202 */
[----:B----4-:R0:W-:Y:S05]  /*05f0*/  STG.E desc[UR12][R16.64], R13 ;  /* 0x0000000d10007986 */ /* 0x0101ea000c10190c */
[----:B------:R-:W2:Y:S01]  /*0600*/  LDG.E R10, desc[UR12][R10.64] ;  /* 0x0000000c0a0a7981 */ /* 0x000ea2000c1e1900 */
[----:B-1----:R-:W-:Y:S01]  /*0610*/  IMAD.WIDE R14, R21, 0x4, R6 ;  /* 0x00000004150e7825 */ /* 0x002fe200078e0206 */
[----:B------:R-:W-:Y:S02]  /*0620*/  IADD3 R18, PT, PT, R18, 0x1, RZ ;  /* 0x0000000112127810 */ /* 0x000fe40007ffe0ff */
[----:B------:R-:W-:-:S02]  /*0630*/  IADD3 R23, PT, PT, R23, 0x1, RZ ;  /* 0x0000000117177810 */ /* 0x000fc40007ffe0ff */
[----:B------:R-:W-:Y:S02]  /*0640*/  ISETP.NE.AND P1, PT, R18, RZ, PT ;  /* 0x000000ff1200720c */ /* 0x000fe40003f25270 */
[----:B------:R-:W-:Y:S01]  /*0650*/  IADD3 R21, PT, PT, R21, 0x1, RZ ;  /* 0x0000000115157810 */ /* 0x000fe20007ffe0ff */
[----:B--2---:R-:W-:-:S05]  /*0660*/  FMUL R19, R10, UR4 ;  /* 0x000000040a137c20 */ /* 0x004fca0008400000 */
[----:B------:R0:W-:Y:S05]  /*0670*/  STG.E desc[UR12][R14.64], R19 ;  /* 0x000000130e007986 */ /* 0x0001ea000c10190c */
[----:B------:R-:W-:Y:S05]  /*0680*/  @P1 BRA `(.L_x_10) ;  /* 0xfffffffc00c81947 */ /* 0x000fea000383ffff */
.L_x_9:
[----:B--23--:R-:W-:Y:S05]  /*0690*/  BSYNC.RECONVERGENT B1 ;  /* 0x0000000000017941 */ /* 0x00cfea0003800200 */
.L_x_8:
[----:B------:R-:W-:Y:S05]  /*06a0*/  @P0 BRA `(.L_x_7) ;  /* 0x0000000000980947 */ /* 0x000fea0003800000 */
[----:B------:R-:W1:Y:S01]  /*06b0*/  LDC.64 R2, c[0x0][0x380] ;  /* 0x0000e000ff027b82 */ /* 0x000e620000000a00 */
[----:B------:R-:W-:-:S07]  /*06c0*/  IMAD.IADD R20, R23, 0x1, -R20 ;  /* 0x0000000117147824 */ /* 0x000fce00078e0a14 */
[----:B------:R-:W2:Y:S01]  /*06d0*/  LDC.64 R4, c[0x0][0x390] ;  /* 0x0000e400ff047b82 */ /* 0x000ea20000000a00 */
[----:B-1----:R-:W-:-:S04]  /*06e0*/  IADD3 R2, P0, PT, R2, 0x8, RZ ;  /* 0x0000000802027810 */ /* 0x002fc80007f1e0ff */
[----:B------:R-:W-:Y:S02]  /*06f0*/  IADD3.X R3, PT, PT, RZ, R3, RZ, P0, !PT ;  /* 0x00000003ff037210 */ /* 0x000fe400007fe4ff */
[----:B--2---:R-:W-:-:S04]  /*0700*/  IADD3 R4, P1, PT, R4, 0x8, RZ ;  /* 0x0000000804047810 */ /* 0x004fc80007f3e0ff */
[----:B------:R-:W-:-:S09]  /*0710*/  IADD3.X R5, PT, PT, RZ, R5, RZ, P1, !PT ;  /* 0x00000005ff057210 */ /* 0x000fd20000ffe4ff */
.L_x_11:
[C---:B------:R-:W-:Y:S01]  /*0720*/  IMAD.WIDE R6, R23.reuse, 0x4, R4 ;  /* 0x0000000417067825 */ /* 0x040fe200078e0204 */
[----:B----4-:R-:W1:Y:S04]  /*0730*/  LDC.64 R10, c[0x0][0x3c0] ;  /* 0x0000f000ff0a7b82 */ /* 0x010e680000000a00 */
[----:B0-----:R-:W2:Y:S01]  /*0740*/  LDG.E R15, desc[UR12][R6.64+-0x8] ;  /* 0xfffff80c060f7981 */ /* 0x001ea2000c1e1900 */
[----:B------:R-:W-:-:S03]  /*0750*/  IMAD.WIDE R8, R23, 0x4, R2 ;  /* 0x0000000417087825 */ /* 0x000fc600078e0202 */
[----:B------:R-:W0:Y:S01]  /*0760*/  LDC.64 R12, c[0x0][0x3b0] ;  /* 0x0000ec00ff0c7b82 */ /* 0x000e220000000a00 */
[----:B-1---5:R-:W-:-:S05]  /*0770*/  IMAD.WIDE R10, R21, 0x4, R10 ;  /* 0x00000004150a7825 */ /* 0x022fca00078e020a */
[----:B--2---:R1:W-:Y:S04]  /*0780*/  STG.E desc[UR12][R10.64], R15 ;  /* 0x0000000f0a007986 */ /* 0x0043e8000c10190c */
[----:B------:R-:W2:Y:S01]  /*0790*/  LDG.E R14, desc[UR12][R8.64+-0x8] ;  /* 0xfffff80c080e7981 */ /* 0x000ea2000c1e1900 */
[----:B0-----:R-:W-:-:S04]  /*07a0*/  IMAD.WIDE R12, R21, 0x4, R12 ;  /* 0x00000004150c7825 */ /* 0x001fc800078e020c */
[----:B--2---:R-:W-:-:S05]  /*07b0*/  FMUL R17, R14, UR5 ;  /* 0x000000050e117c20 */ /* 0x004fca0008400000 */
[----:B------:R0:W-:Y:S04]  /*07c0*/  STG.E desc[UR12][R12.64], R17 ;  /* 0x000000110c007986 */ /* 0x0001e8000c10190c */
[----:B------:R-:W2:Y:S04]  /*07d0*/  LDG.E R19, desc[UR12][R6.64+-0x4] ;  /* 0xfffffc0c06137981 */ /* 0x000ea8000c1e1900 */
[----:B--2---:R2:W-:Y:S04]  /*07e0*/  STG.E desc[UR12][R10.64+0x4], R19 ;  /* 0x000004130a007986 */ /* 0x0045e8000c10190c */
[----:B------:R-:W3:Y:S02]  /*07f0*/  LDG.E R14, desc[UR12][R8.64+-0x4] ;  /* 0xfffffc0c080e7981 */ /* 0x000ee4000c1e1900 */
[----:B---3--:R-:W-:-:S05]  /*0800*/  FMUL R27, R14, UR5 ;  /* 0x000000050e1b7c20 */ /* 0x008fca0008400000 */
[----:B------:R4:W-:Y:S04]  /*0810*/  STG.E desc[UR12][R12.64+0x4], R27 ;  /* 0x0000041b0c007986 */ /* 0x0009e8000c10190c */
[----:B-1----:R-:W3:Y:S04]  /*0820*/  LDG.E R15, desc[UR12][R6.64] ;  /* 0x0000000c060f7981 */ /* 0x002ee8000c1e1900 */
[----:B---3--:R4:W-:Y:S04]  /*0830*/  STG.E desc[UR12][R10.64+0x8], R15 ;  /* 0x0000080f0a007986 */ /* 0x0089e8000c10190c */
[----:B------:R-:W3:Y:S02]  /*0840*/  LDG.E R14, desc[UR12][R8.64] ;  /* 0x0000000c080e7981 */ /* 0x000ee4000c1e1900 */
[----:B---3--:R-:W-:-:S05]  /*0850*/  FMUL R29, R14, UR5 ;  /* 0x000000050e1d7c20 */ /* 0x008fca0008400000 */
[----:B------:R4:W-:Y:S04]  /*0860*/  STG.E desc[UR12][R12.64+0x8], R29 ;  /* 0x0000081d0c007986 */ /* 0x0009e8000c10190c */
[----:B0-----:R-:W3:Y:S04]  /*0870*/  LDG.E R17, desc[UR12][R6.64+0x4] ;  /* 0x0000040c06117981 */ /* 0x001ee8000c1e1900 */
[----:B---3--:R4:W-:Y:S04]  /*0880*/  STG.E desc[UR12][R10.64+0xc], R17 ;  /* 0x00000c110a007986 */ /* 0x0089e8000c10190c */
[----:B------:R-:W2:Y:S01]  /*0890*/  LDG.E R14, desc[UR12][R8.64+0x4] ;  /* 0x0000040c080e7981 */ /* 0x000ea2000c1e1900 */
[----:B------:R-:W-:-:S02]  /*08a0*/  IADD3 R20, PT, PT, R20, 0x4, RZ ;  /* 0x0000000414147810 */ /* 0x000fc40007ffe0ff */
[----:B------:R-:W-:Y:S02]  /*08b0*/  IADD3 R23, PT, PT, R23, 0x4, RZ ;  /* 0x0000000417177810 */ /* 0x000fe40007ffe0ff */
[----:B------:R-:W-:Y:S02]  /*08c0*/  ISETP.NE.AND P0, PT, R20, RZ, PT ;  /* 0x000000ff1400720c */ /* 0x000fe40003f05270 */
[----:B------:R-:W-:Y:S01]  /*08d0*/  IADD3 R21, PT, PT, R21, 0x4, RZ ;  /* 0x0000000415157810 */ /* 0x000fe20007ffe0ff */
[----:B--2---:R-:W-:-:S05]  /*08e0*/  FMUL R19, R14, UR5 ;  /* 0x000000050e137c20 */ /* 0x004fca0008400000 */
[----:B------:R4:W-:Y:S05]  /*08f0*/  STG.E desc[UR12][R12.64+0xc], R19 ;  /* 0x00000c130c007986 */ /* 0x0009ea000c10190c */
[----:B------:R-:W-:Y:S05]  /*0900*/  @P0 BRA `(.L_x_11) ;  /* 0xfffffffc00840947 */ /* 0x000fea000383ffff */
.L_x_7:
[----:B--23--:R-:W-:Y:S05]  /*0910*/  BSYNC.RECONVERGENT B0 ;  /* 0x0000000000007941 */ /* 0x00cfea0003800200 */
.L_x_6:
[----:B------:R-:W-:-:S13]  /*0920*/  ISETP.GE.AND P0, PT, R25, R0, PT ;  /* 0x000000001900720c */ /* 0x000fda0003f06270 */
[----:B------:R-:W-:Y:S05]  /*0930*/  @P0 EXIT ;  /* 0x000000000000094d */ /* 0x000fea0003800000 */
[C---:B------:R-:W-:Y:S01]  /*0940*/  IMAD.IADD R2, R0.reuse, 0x1, -R25 ;  /* 0x0000000100027824 */ /* 0x040fe200078e0a19 */
[----:B------:R-:W-:Y:S01]  /*0950*/  IADD3 R3, PT, PT, -R0, R25, RZ ;  /* 0x0000001900037210 */ /* 0x000fe20007ffe1ff */
[----:B------:R-:W2:Y:S01]  /*0960*/  LDCU UR4, c[0x0][0x3d0] ;  /* 0x00007a00ff0477ac */ /* 0x000ea20008000800 */
[----:B------:R-:W-:Y:S02]  /*0970*/  BSSY.RECONVERGENT B0, `(.L_x_12) ;  /* 0x0000017000007945 */ /* 0x000fe40003800200 */
[----:B01----:R-:W-:Y:S02]  /*0980*/  LOP3.LUT P1, R18, R2, 0x3, RZ, 0xc0, !PT ;  /* 0x0000000302127812 */ /* 0x003fe4000782c0ff */
[----:B------:R-:W-:-:S11]  /*0990*/  ISETP.GT.U32.AND P0, PT, R3, -0x4, PT ;  /* 0xfffffffc0300780c */ /* 0x000fd60003f04070 */
[----:B------:R-:W-:Y:S05]  /*09a0*/  @!P1 BRA `(.L_x_13) ;  /* 0x00000000004c9947 */ /* 0x000fea0003800000 */
[----:B------:R-:W0:Y:S01]  /*09b0*/  LDC.64 R2, c[0x0][0x3c0] ;  /* 0x0000f000ff027b82 */ /* 0x000e220000000a00 */
[----:B------:R-:W-:-:S07]  /*09c0*/  IADD3 R18, PT, PT, -R18, RZ, RZ ;  /* 0x000000ff12127210 */ /* 0x000fce0007ffe1ff */
[----:B------:R-:W1:Y:S08]  /*09d0*/  LDC.64 R4, c[0x0][0x3b0] ;  /* 0x0000ec00ff047b82 */ /* 0x000e700000000a00 */
[----:B------:R-:W3:Y:S08]  /*09e0*/  LDC.64 R6, c[0x0][0x3a8] ;  /* 0x0000ea00ff067b82 */ /* 0x000ef00000000a00 */
[----:B------:R-:W0:Y:S02]  /*09f0*/  LDC.64 R8, c[0x0][0x398] ;  /* 0x0000e600ff087b82 */ /* 0x000e240000000a00 */
.L_x_14:
[----:B0--34-:R-:W-:-:S06]  /*0a00*/  IMAD.WIDE R12, R25, 0x4, R6 ;  /* 0x00000004190c7825 */ /* 0x019fcc00078e0206 */
[----:B------:R-:W3:Y:S01]  /*0a10*/  LDG.E R13, desc[UR12][R12.64] ;  /* 0x0000000c0c0d7981 */ /* 0x000ee2000c1e1900 */
[----:B0----5:R-:W-:-:S04]  /*0a20*/  IMAD.WIDE R16, R21, 0x4, R2 ;  /* 0x0000000415107825 */ /* 0x021fc800078e0202 */
[----:B------:R-:W-:Y:S01]  /*0a30*/  IMAD.WIDE R10, R25, 0x4, R8 ;  /* 0x00000004190a7825 */ /* 0x000fe200078e0208 */
[----:B---3--:R0:W-:Y:S05]  /*0a40*/  STG.E desc[UR12][R16.64], R13 ;  /* 0x0000000d10007986 */ /* 0x0081ea000c10190c */
        /* <DEDUP_REMOVED lines=9> */
.L_x_13:
[----:B--2---:R-:W-:Y:S05]  /*0ae0*/  BSYNC.RECONVERGENT B0 ;  /* 0x0000000000007941 */ /* 0x004fea0003800200 */
.L_x_12:
[----:B------:R-:W-:Y:S05]  /*0af0*/  @P0 EXIT ;  /* 0x000000000000094d */ /* 0x000fea0003800000 */
[----:B------:R-:W1:Y:S01]  /*0b00*/  LDCU.64 UR10, c[0x0][0x3c0] ;  /* 0x00007800ff0a77ac */ /* 0x000e620008000a00 */
[----:B------:R-:W-:Y:S01]  /*0b10*/  IMAD.IADD R0, R25, 0x1, -R0 ;  /* 0x0000000119007824 */ /* 0x000fe200078e0a00 */
[----:B------:R-:W2:Y:S01]  /*0b20*/  LDCU.64 UR8, c[0x0][0x3b0] ;  /* 0x00007600ff0877ac */ /* 0x000ea20008000a00 */
[----:B------:R-:W3:Y:S01]  /*0b30*/  LDCU.64 UR6, c[0x0][0x3a8] ;  /* 0x00007500ff0677ac */ /* 0x000ee20008000a00 */
[----:B------:R-:W0:Y:S01]  /*0b40*/  LDCU.64 UR4, c[0x0][0x398] ;  /* 0x00007300ff0477ac */ /* 0x000e220008000a00 */
[----:B------:R-:W0:Y:S01]  /*0b50*/  LDCU UR14, c[0x0][0x3d0] ;  /* 0x00007a00ff0e77ac */ /* 0x000e220008000800 */
[----:B-1----:R-:W-:-:S04]  /*0b60*/  UIADD3 UR10, UP0, UPT, UR10, 0x8, URZ ;  /* 0x000000080a0a7890 */ /* 0x002fc8000ff1e0ff */
[----:B------:R-:W-:Y:S02]  /*0b70*/  UIADD3.X UR11, UPT, UPT, URZ, UR11, URZ, UP0, !UPT ;  /* 0x0000000bff0b7290 */ /* 0x000fe400087fe4ff */
[----:B--2---:R-:W-:Y:S02]  /*0b80*/  UIADD3 UR8, UP0, UPT, UR8, 0x8, URZ ;  /* 0x0000000808087890 */ /* 0x004fe4000ff1e0ff */
[----:B---3--:R-:W-:Y:S02]  /*0b90*/  UIADD3 UR6, UP1, UPT, UR6, 0x8, URZ ;  /* 0x0000000806067890 */ /* 0x008fe4000ff3e0ff */
[----:B0-----:R-:W-:Y:S02]  /*0ba0*/  UIADD3 UR4, UP2, UPT, UR4, 0x8, URZ ;  /* 0x0000000804047890 */ /* 0x001fe4000ff5e0ff */
[----:B------:R-:W-:Y:S02]  /*0bb0*/  UIADD3.X UR9, UPT, UPT, URZ, UR9, URZ, UP0, !UPT ;  /* 0x00000009ff097290 */ /* 0x000fe400087fe4ff */
[----:B------:R-:W-:-:S02]  /*0bc0*/  UIADD3.X UR7, UPT, UPT, URZ, UR7, URZ, UP1, !UPT ;  /* 0x00000007ff077290 */ /* 0x000fc40008ffe4ff */
[----:B------:R-:W-:-:S12]  /*0bd0*/  UIADD3.X UR5, UPT, UPT, URZ, UR5, URZ, UP2, !UPT ;  /* 0x00000005ff057290 */ /* 0x000fd800097fe4ff */
.L_x_15:
[----:B------:R-:W-:Y:S02]  /*0be0*/  MOV R2, UR6 ;  /* 0x0000000600027c02 */ /* 0x000fe40008000f00 */
[----:B------:R-:W-:-:S03]  /*0bf0*/  MOV R3, UR7 ;  /* 0x0000000700037c02 */ /* 0x000fc60008000f00 */
[----:B------:R-:W-:-:S05]  /*0c00*/  IMAD.WIDE R2, R25, 0x4, R2 ;  /* 0x0000000419027825 */ /* 0x000fca00078e0202 */
[----:B---34-:R-:W2:Y:S01]  /*0c10*/  LDG.E R11, desc[UR12][R2.64+-0x8] ;  /* 0xfffff80c020b7981 */ /* 0x018ea2000c1e1900 */
[----:B------:R-:W-:Y:S01]  /*0c20*/  MOV R4, UR10 ;  /* 0x0000000a00047c02 */ /* 0x000fe20008000f00 */
[----:B------:R-:W-:Y:S01]  /*0c30*/  IMAD.U32 R7, RZ, RZ, UR5 ;  /* 0x00000005ff077e24 */ /* 0x000fe2000f8e00ff */
[----:B------:R-:W-:Y:S02]  /*0c40*/  MOV R5, UR11 ;  /* 0x0000000b00057c02 */ /* 0x000fe40008000f00 */
[----:B------:R-:W-:Y:S01]  /*0c50*/  MOV R6, UR4 ;  /* 0x0000000400067c02 */ /* 0x000fe20008000f00 */
[----:B-----5:R-:W-:-:S04]  /*0c60*/  IMAD.WIDE R4, R21, 0x4, R4 ;  /* 0x0000000415047825 */ /* 0x020fc800078e0204 */
[----:B------:R-:W-:Y:S01]  /*0c70*/  IMAD.WIDE R6, R25, 0x4, R6 ;  /* 0x0000000419067825 */ /* 0x000fe200078e0206 */
[----:B--2---:R0:W-:Y:S04]  /*0c80*/  STG.E desc[UR12][R4.64+-0x8], R11 ;  /* 0xfffff80b04007986 */ /* 0x0041e8000c10190c */
[----:B------:R-:W2:Y:S01]  /*0c90*/  LDG.E R10, desc[UR12][R6.64+-0x8] ;  /* 0xfffff80c060a7981 */ /* 0x000ea2000c1e1900 */
[----:B------:R-:W-:Y:S02]  /*0ca0*/  MOV R8, UR8 ;  /* 0x0000000800087c02 */ /* 0x000fe40008000f00 */
[----:B------:R-:W-:-:S03]  /*0cb0*/  MOV R9, UR9 ;  /* 0x0000000900097c02 */ /* 0x000fc60008000f00 */
[----:B------:R-:W-:-:S04]  /*0cc0*/  IMAD.WIDE R8, R21, 0x4, R8 ;  /* 0x0000000415087825 */ /* 0x000fc800078e0208 */
[----:B--2---:R-:W-:-:S05]  /*0cd0*/  FMUL R13, R10, UR14 ;  /* 0x0000000e0a0d7c20 */ /* 0x004fca0008400000 */
[----:B------:R1:W-:Y:S04]  /*0ce0*/  STG.E desc[UR12][R8.64+-0x8], R13 ;  /* 0xfffff80d08007986 */ /* 0x0003e8000c10190c */
[----:B------:R-:W2:Y:S04]  /*0cf0*/  LDG.E R15, desc[UR12][R2.64+-0x4] ;  /* 0xfffffc0c020f7981 */ /* 0x000ea8000c1e1900 */
[----:B--2---:R2:W-:Y:S04]  /*0d00*/  STG.E desc[UR12][R4.64+-0x4], R15 ;  /* 0xfffffc0f04007986 */ /* 0x0045e8000c10190c */
[----:B------:R-:W3:Y:S02]  /*0d10*/  LDG.E R10, desc[UR12][R6.64+-0x4] ;  /* 0xfffffc0c060a7981 */ /* 0x000ee4000c1e1900 */
[----:B---3--:R-:W-:-:S05]  /*0d20*/  FMUL R17, R10, UR14 ;  /* 0x0000000e0a117c20 */ /* 0x008fca0008400000 */
[----:B------:R3:W-:Y:S04]  /*0d30*/  STG.E desc[UR12][R8.64+-0x4], R17 ;  /* 0xfffffc1108007986 */ /* 0x0007e8000c10190c */
[----:B0-----:R-:W4:Y:S04]  /*0d40*/  LDG.E R11, desc[UR12][R2.64] ;  /* 0x0000000c020b7981 */ /* 0x001f28000c1e1900 */
[----:B----4-:R3:W-:Y:S04]  /*0d50*/  STG.E desc[UR12][R4.64], R11 ;  /* 0x0000000b04007986 */ /* 0x0107e8000c10190c */
[----:B------:R-:W4:Y:S02]  /*0d60*/  LDG.E R10, desc[UR12][R6.64] ;  /* 0x0000000c060a7981 */ /* 0x000f24000c1e1900 */
[----:B----4-:R-:W-:-:S05]  /*0d70*/  FMUL R19, R10, UR14 ;  /* 0x0000000e0a137c20 */ /* 0x010fca0008400000 */
[----:B------:R3:W-:Y:S04]  /*0d80*/  STG.E desc[UR12][R8.64], R19 ;  /* 0x0000001308007986 */ /* 0x0007e8000c10190c */
[----:B-1----:R-:W4:Y:S04]  /*0d90*/  LDG.E R13, desc[UR12][R2.64+0x4] ;  /* 0x0000040c020d7981 */ /* 0x002f28000c1e1900 */
[----:B----4-:R3:W-:Y:S04]  /*0da0*/  STG.E desc[UR12][R4.64+0x4], R13 ;  /* 0x0000040d04007986 */ /* 0x0107e8000c10190c */
        /* <DEDUP_REMOVED lines=8> */
[----:B------:R-:W-:Y:S05]  /*0e30*/  EXIT ;  /* 0x000000000000794d */ /* 0x000fea0003800000 */
.L_x_16:
[----:B------:R-:W-:-:S00]  /*0e40*/  BRA `(.L_x_16) ;  /* 0xfffffffc00fc7947 */ /* 0x000fc0000383ffff */
[----:B------:R-:W-:-:S00]  /*0e50*/  NOP ;  /* 0x0000000000007918 */ /* 0x000fc00000000000 */
        /* <DEDUP_REMOVED lines=10> */
.L_x_53:


//--------------------- .text._Z22spmv_csr_vector_kernelPKfPKiS2_S0_Pfi --------------------------
	.section	.text._Z22spmv_csr_vector_kernelPKfPKiS2_S0_Pfi,"ax",@progbits
	.align	128
        .global         _Z22spmv_csr_vector_kernelPKfPKiS2_S0_Pfi
        .type           _Z22spmv_csr_vector_kernelPKfPKiS2_S0_Pfi,@function
        .size           _Z22spmv_csr_vector_kernelPKfPKiS2_S0_Pfi,(.L_x_54 - _Z22spmv_csr_vector_kernelPKfPKiS2_S0_Pfi)
        .other          _Z22spmv_csr_vector_kernelPKfPKiS2_S0_Pfi,@"STO_CUDA_ENTRY STV_DEFAULT"
_Z22spmv_csr_vector_kernelPKfPKiS2_S0_Pfi:
.text._Z22spmv_csr_vector_kernelPKfPKiS2_S0_Pfi:
[----:B------:R-:W-:Y:S01]  /*0000*/  LDC R1, c[0x0][0x37c] ;  /* 0x0000df00ff017b82 */ /* 0x000fe20000000800 */
[----:B------:R-:W0:Y:S01]  /*0010*/  S2R R0, SR_CTAID.X ;  /* 0x0000000000007919 */ /* 0x000e220000002500 */
[----:B------:R-:W0:Y:S02]  /*0020*/  LDCU UR4, c[0x0][0x3a8] ;  /* 0x00007500ff0477ac */ /* 0x000e240008000800 */
[----:B0-----:R-:W-:-:S13]  /*0030*/  ISETP.GE.AND P0, PT, R0, UR4, PT ;  /* 0x0000000400007c0c */ /* 0x001fda000bf06270 */
[----:B------:R-:W-:Y:S05]  /*0040*/  @P0 EXIT ;  /* 0x000000000000094d */ /* 0x000fea0003800000 */
[----:B------:R-:W0:Y:S01]  /*0050*/  LDC.64 R4, c[0x0][0x388] ;  /* 0x0000e200ff047b82 */ /* 0x000e220000000a00 */
[----:B------:R-:W1:Y:S01]  /*0060*/  LDCU.64 UR6, c[0x0][0x358] ;  /* 0x00006b00ff0677ac */ /* 0x000e620008000a00 */
[----:B0-----:R-:W-:-:S05]  /*0070*/  IMAD.WIDE.U32 R4, R0, 0x4, R4 ;  /* 0x0000000400047825 */ /* 0x001fca00078e0004 */
[----:B-1----:R-:W2:Y:S04]  /*0080*/  LDG.E R3, desc[UR6][R4.64] ;  /* 0x0000000604037981 */ /* 0x002ea8000c1e1900 */
[----:B------:R-:W3:Y:S01]  /*0090*/  LDG.E R10, desc[UR6][R4.64+0x4] ;  /* 0x00000406040a7981 */ /* 0x000ee2000c1e1900 */
[----:B------:R-:W-:Y:S01]  /*00a0*/  BSSY.RECONVERGENT B0, `(.L_x_17) ;  /* 0x0000015000007945 */ /* 0x000fe20003800200 */
[----:B------:R-:W-:Y:S01]  /*00b0*/  HFMA2 R11, -RZ, RZ, 0, 0 ;  /* 0x00000000ff0b7431 */ /* 0x000fe200000001ff */
[----:B------:R-:W2:Y:S02]  /*00c0*/  S2R R2, SR_TID.X ;  /* 0x0000000000027919 */ /* 0x000ea40000002100 */
[----:B--2---:R-:W-:-:S05]  /*00d0*/  IMAD.IADD R3, R3, 0x1, R2 ;  /* 0x0000000103037824 */ /* 0x004fca00078e0202 */
[----:B---3--:R-:W-:-:S13]  /*00e0*/  ISETP.GE.AND P0, PT, R3, R10, PT ;  /* 0x0000000a0300720c */ /* 0x008fda0003f06270 */
[----:B------:R-:W-:Y:S05]  /*00f0*/  @P0 BRA `(.L_x_18) ;  /* 0x00000000003c0947 */ /* 0x000fea0003800000 */
[----:B------:R-:W0:Y:S01]  /*0100*/  LDC R12, c[0x0][0x360] ;  /* 0x0000d800ff0c7b82 */ /* 0x000e220000000800 */
[----:B------:R-:W-:-:S07]  /*0110*/  IMAD.MOV.U32 R11, RZ, RZ, RZ ;  /* 0x000000ffff0b7224 */ /* 0x000fce00078e00ff */
.L_x_19:
[----:B------:R-:W1:Y:S08]  /*0120*/  LDC.64 R6, c[0x0][0x390] ;  /* 0x0000e400ff067b82 */ /* 0x000e700000000a00 */
[----:B------:R-:W2:Y:S08]  /*0130*/  LDC.64 R4, c[0x0][0x380] ;  /* 0x0000e000ff047b82 */ /* 0x000eb00000000a00 */
[----:B------:R-:W3:Y:S01]  /*0140*/  LDC.64 R8, c[0x0][0x398] ;  /* 0x0000e600ff087b82 */ /* 0x000ee20000000a00 */
[----:B-1----:R-:W-:-:S06]  /*0150*/  IMAD.WIDE R6, R3, 0x4, R6 ;  /* 0x0000000403067825 */ /* 0x002fcc00078e0206 */
[----:B------:R-:W3:Y:S01]  /*0160*/  LDG.E R7, desc[UR6][R6.64] ;  /* 0x0000000606077981 */ /* 0x000ee2000c1e1900 */
[----:B--2---:R-:W-:-:S06]  /*0170*/  IMAD.WIDE R4, R3, 0x4, R4 ;  /* 0x0000000403047825 */ /* 0x004fcc00078e0204 */
[----:B------:R-:W2:Y:S01]  /*0180*/  LDG.E R4, desc[UR6][R4.64] ;  /* 0x0000000604047981 */ /* 0x000ea2000c1e1900 */
[----:B0-----:R-:W-:Y:S01]  /*0190*/  IADD3 R3, PT, PT, R12, R3, RZ ;  /* 0x000000030c037210 */ /* 0x001fe20007ffe0ff */
[----:B---3--:R-:W-:-:S06]  /*01a0*/  IMAD.WIDE R8, R7, 0x4, R8 ;  /* 0x0000000407087825 */ /* 0x008fcc00078e0208 */
[----:B------:R-:W2:Y:S01]  /*01b0*/  LDG.E R8, desc[UR6][R8.64] ;  /* 0x0000000608087981 */ /* 0x000ea2000c1e1900 */
[----:B------:R-:W-:Y:S01]  /*01c0*/  ISETP.GE.AND P0, PT, R3, R10, PT ;  /* 0x0000000a0300720c */ /* 0x000fe20003f06270 */
[----:B--2---:R-:W-:-:S12]  /*01d0*/  FFMA R11, R4, R8, R11 ;  /* 0x00000008040b7223 */ /* 0x004fd8000000000b */
[----:B------:R-:W-:Y:S05]  /*01e0*/  @!P0 BRA `(.L_x_19) ;  /* 0xfffffffc00cc8947 */ /* 0x000fea000383ffff */
.L_x_18:
[----:B------:R-:W-:Y:S05]  /*01f0*/  BSYNC.RECONVERGENT B0 ;  /* 0x0000000000007941 */ /* 0x000fea0003800200 */
.L_x_17:
[----:B------:R-:W0:Y:S01]  /*0200*/  S2UR UR5, SR_CgaCtaId ;  /* 0x00000000000579c3 */ /* 0x000e220000008800 */
[----:B------:R-:W-:Y:S01]  /*0210*/  UMOV UR4, 0x400 ;  /* 0x0000040000047882 */ /* 0x000fe20000000000 */
[----:B------:R-:W1:Y:S01]  /*0220*/  LDCU UR8, c[0x0][0x360] ;  /* 0x00006c00ff0877ac */ /* 0x000e620008000800 */
[----:B------:R-:W-:Y:S01]  /*0230*/  ISETP.NE.AND P0, PT, R2, RZ, PT ;  /* 0x000000ff0200720c */ /* 0x000fe20003f05270 */
[----:B-1----:R-:W-:Y:S02]  /*0240*/  UISETP.GE.U32.AND UP0, UPT, UR8, 0x2, UPT ;  /* 0x000000020800788c */ /* 0x002fe4000bf06070 */
[----:B0-----:R-:W-:-:S06]  /*0250*/  ULEA UR4, UR5, UR4, 0x18 ;  /* 0x0000000405047291 */ /* 0x001fcc000f8ec0ff */
[----:B------:R-:W-:-:S05]  /*0260*/  LEA R4, R2, UR4, 0x2 ;  /* 0x0000000402047c11 */ /* 0x000fca000f8e10ff */
[----:B------:R0:W-:Y:S01]  /*0270*/  STS [R4], R11 ;  /* 0x0000000b04007388 */ /* 0x0001e20000000800 */
[----:B------:R-:W-:Y:S06]  /*0280*/  BAR.SYNC.DEFER_BLOCKING 0x0 ;  /* 0x0000000000007b1d */ /* 0x000fec0000010000 */
[----:B------:R-:W-:Y:S05]  /*0290*/  BRA.U !UP0, `(.L_x_20) ;  /* 0x0000000108307547 */ /* 0x000fea000b800000 */
[----:B------:R-:W-:-:S07]  /*02a0*/  IMAD.U32 R3, RZ, RZ, UR8 ;  /* 0x00000008ff037e24 */ /* 0x000fce000f8e00ff */
.L_x_21:
[----:B------:R-:W-:-:S04]  /*02b0*/  SHF.R.U32.HI R9, RZ, 0x1, R3 ;  /* 0x00000001ff097819 */ /* 0x000fc80000011603 */
[----:B------:R-:W-:-:S13]  /*02c0*/  ISETP.GE.U32.AND P1, PT, R2, R9, PT ;  /* 0x000000090200720c */ /* 0x000fda0003f26070 */
[----:B------:R-:W-:Y:S01]  /*02d0*/  @!P1 LEA R5, R9, R4, 0x2 ;  /* 0x0000000409059211 */ /* 0x000fe200078e10ff */
[----:B------:R-:W-:Y:S05]  /*02e0*/  @!P1 LDS R6, [R4] ;  /* 0x0000000004069984 */ /* 0x000fea0000000800 */
[----:B------:R-:W1:Y:S02]  /*02f0*/  @!P1 LDS R5, [R5] ;  /* 0x0000000005059984 */ /* 0x000e640000000800 */
[----:B-1----:R-:W-:-:S05]  /*0300*/  @!P1 FADD R7, R5, R6 ;  /* 0x0000000605079221 */ /* 0x002fca0000000000 */
[----:B------:R1:W-:Y:S01]  /*0310*/  @!P1 STS [R4], R7 ;  /* 0x0000000704009388 */ /* 0x0003e20000000800 */
[----:B------:R-:W-:Y:S01]  /*0320*/  BAR.SYNC.DEFER_BLOCKING 0x0 ;  /* 0x0000000000007b1d */ /* 0x000fe20000010000 */
[----:B------:R-:W-:Y:S01]  /*0330*/  ISETP.GT.U32.AND P1, PT, R3, 0x3, PT ;  /* 0x000000030300780c */ /* 0x000fe20003f24070 */
[----:B------:R-:W-:-:S12]  /*0340*/  IMAD.MOV.U32 R3, RZ, RZ, R9 ;  /* 0x000000ffff037224 */ /* 0x000fd800078e0009 */
[----:B-1----:R-:W-:Y:S05]  /*0350*/  @P1 BRA `(.L_x_21) ;  /* 0xfffffffc00d41947 */ /* 0x002fea000383ffff */
.L_x_20:
[----:B------:R-:W-:Y:S05]  /*0360*/  @P0 EXIT ;  /* 0x000000000000094d */ /* 0x000fea0003800000 */
[----:B------:R-:W1:Y:S01]  /*0370*/  S2UR UR5, SR_CgaCtaId ;  /* 0x00000000000579c3 */ /* 0x000e620000008800 */
[----:B------:R-:W-:-:S07]  /*0380*/  UMOV UR4, 0x400 ;  /* 0x0000040000047882 */ /* 0x000fce0000000000 */
[----:B------:R-:W2:Y:S01]  /*0390*/  LDC.64 R2, c[0x0][0x3a0] ;  /* 0x0000e800ff027b82 */ /* 0x000ea20000000a00 */
[----:B-1----:R-:W-:Y:S01]  /*03a0*/  ULEA UR4, UR5, UR4, 0x18 ;  /* 0x0000000405047291 */ /* 0x002fe2000f8ec0ff */
[----:B--2---:R-:W-:-:S08]  /*03b0*/  IMAD.WIDE.U32 R2, R0, 0x4, R2 ;  /* 0x0000000400027825 */ /* 0x004fd000078e0002 */
[----:B------:R-:W1:Y:S04]  /*03c0*/  LDS R5, [UR4] ;  /* 0x00000004ff057984 */ /* 0x000e680008000800 */
[----:B-1----:R-:W-:Y:S01]  /*03d0*/  STG.E desc[UR6][R2.64], R5 ;  /* 0x0000000502007986 */ /* 0x002fe2000c101906 */
[----:B------:R-:W-:Y:S05]  /*03e0*/  EXIT ;  /* 0x000000000000794d */ /* 0x000fea0003800000 */
.L_x_22:
        /* <DEDUP_REMOVED lines=9> */
.L_x_54:


//--------------------- .text._Z20spmv_csr_warp_kernelPKfPKiS2_S0_Pfi --------------------------
	.section	.text._Z20spmv_csr_warp_kernelPKfPKiS2_S0_Pfi,"ax",@progbits
	.align	128
        .global         _Z20spmv_csr_warp_kernelPKfPKiS2_S0_Pfi
        .type           _Z20spmv_csr_warp_kernelPKfPKiS2_S0_Pfi,@function
        .size           _Z20spmv_csr_warp_kernelPKfPKiS2_S0_Pfi,(.L_x_55 - _Z20spmv_csr_warp_kernelPKfPKiS2_S0_Pfi)
        .other          _Z20spmv_csr_warp_kernelPKfPKiS2_S0_Pfi,@"STO_CUDA_ENTRY STV_DEFAULT"
_Z20spmv_csr_warp_kernelPKfPKiS2_S0_Pfi:
.text._Z20spmv_csr_warp_kernelPKfPKiS2_S0_Pfi:
[----:B------:R-:W-:Y:S01]  /*0000*/  LDC R1, c[0x0][0x37c] ;  /* 0x0000df00ff017b82 */ /* 0x000fe20000000800 */
[----:B------:R-:W0:Y:S07]  /*0010*/  S2R R4, SR_TID.X ;  /* 0x0000000000047919 */ /* 0x000e2e0000002100 */
[----:B------:R-:W1:Y:S01]  /*0020*/  S2UR UR4, SR_CTAID.X ;  /* 0x00000000000479c3 */ /* 0x000e620000002500 */
[----:B------:R-:W2:Y:S07]  /*0030*/  LDCU UR6, c[0x0][0x3a8] ;  /* 0x00007500ff0677ac */ /* 0x000eae0008000800 */
[----:B------:R-:W1:Y:S01]  /*0040*/  LDC R2, c[0x0][0x360] ;  /* 0x0000d800ff027b82 */ /* 0x000e620000000800 */
[----:B------:R-:W3:Y:S01]  /*0050*/  LDCU UR5, c[0x0][0x370] ;  /* 0x00006e00ff0577ac */ /* 0x000ee20008000800 */
[----:B0-----:R-:W-:Y:S01]  /*0060*/  SHF.R.U32.HI R3, RZ, 0x5, R4 ;  /* 0x00000005ff037819 */ /* 0x001fe20000011604 */
[----:B-1----:R-:W-:-:S05]  /*0070*/  IMAD R0, R2, UR4, RZ ;  /* 0x0000000402007c24 */ /* 0x002fca000f8e02ff */
[----:B------:R-:W-:Y:S01]  /*0080*/  LEA.HI R3, R0, R3, RZ, 0x1b ;  /* 0x0000000300037211 */ /* 0x000fe200078fd8ff */
[----:B---3--:R-:W-:-:S03]  /*0090*/  IMAD R0, R2, UR5, RZ ;  /* 0x0000000502007c24 */ /* 0x008fc6000f8e02ff */
[----:B--2---:R-:W-:-:S13]  /*00a0*/  ISETP.GE.AND P0, PT, R3, UR6, PT ;  /* 0x0000000603007c0c */ /* 0x004fda000bf06270 */
[----:B------:R-:W-:Y:S05]  /*00b0*/  @P0 EXIT ;  /* 0x000000000000094d */ /* 0x000fea0003800000 */
[----:B------:R-:W0:Y:S01]  /*00c0*/  LDCU.64 UR6, c[0x0][0x380] ;  /* 0x00007000ff0677ac */ /* 0x000e220008000a00 */
[----:B------:R-:W-:Y:S01]  /*00d0*/  LOP3.LUT R2, R4, 0x1f, RZ, 0xc0, !PT ;  /* 0x0000001f04027812 */ /* 0x000fe200078ec0ff */
[----:B------:R-:W1:Y:S01]  /*00e0*/  LDCU.64 UR4, c[0x0][0x390] ;  /* 0x00007200ff0477ac */ /* 0x000e620008000a00 */
[----:B------:R-:W2:Y:S01]  /*00f0*/  LDCU.64 UR8, c[0x0][0x358] ;  /* 0x00006b00ff0877ac */ /* 0x000ea20008000a00 */
[----:B0-----:R-:W-:Y:S02]  /*0100*/  UIADD3 UR6, UP0, UPT, UR6, 0x400, URZ ;  /* 0x0000040006067890 */ /* 0x001fe4000ff1e0ff */
[----:B-1----:R-:W-:Y:S02]  /*0110*/  UIADD3 UR4, UP1, UPT, UR4, 0x400, URZ ;  /* 0x0000040004047890 */ /* 0x002fe4000ff3e0ff */
[----:B------:R-:W-:Y:S02]  /*0120*/  UIADD3.X UR7, UPT, UPT, URZ, UR7, URZ, UP0, !UPT ;  /* 0x00000007ff077290 */ /* 0x000fe400087fe4ff */
[----:B--2---:R-:W-:-:S12]  /*0130*/  UIADD3.X UR5, UPT, UPT, URZ, UR5, URZ, UP1, !UPT ;  /* 0x00000005ff057290 */ /* 0x004fd80008ffe4ff */
.L_x_33:
[----:B0-----:R-:W0:Y:S02]  /*0140*/  LDC.64 R4, c[0x0][0x388] ;  /* 0x0000e200ff047b82 */ /* 0x001e240000000a00 */
[----:B0-----:R-:W-:-:S05]  /*0150*/  IMAD.WIDE.U32 R4, R3, 0x4, R4 ;  /* 0x0000000403047825 */ /* 0x001fca00078e0004 */
[----:B------:R-:W2:Y:S04]  /*0160*/  LDG.E R9, desc[UR8][R4.64] ;  /* 0x0000000804097981 */ /* 0x000ea8000c1e1900 */
[----:B------:R-:W3:Y:S01]  /*0170*/  LDG.E R8, desc[UR8][R4.64+0x4] ;  /* 0x0000040804087981 */ /* 0x000ee2000c1e1900 */
[----:B------:R-:W-:Y:S01]  /*0180*/  BSSY.RECONVERGENT B0, `(.L_x_23) ;  /* 0x00000dd000007945 */ /* 0x000fe20003800200 */
[----:B------:R-:W-:Y:S01]  /*0190*/  HFMA2 R16, -RZ, RZ, 0, 0 ;  /* 0x00000000ff107431 */ /* 0x000fe200000001ff */
[----:B--2---:R-:W-:-:S04]  /*01a0*/  IADD3 R6, PT, PT, R2, R9, RZ ;  /* 0x0000000902067210 */ /* 0x004fc80007ffe0ff */
[----:B---3--:R-:W-:-:S13]  /*01b0*/  ISETP.GE.AND P0, PT, R6, R8, PT ;  /* 0x000000080600720c */ /* 0x008fda0003f06270 */
[----:B------:R-:W-:Y:S05]  /*01c0*/  @P0 BRA `(.L_x_24) ;  /* 0x0000000c00600947 */ /* 0x000fea0003800000 */
[----:B------:R-:W-:Y:S01]  /*01d0*/  MOV R5, R6 ;  /* 0x0000000600057202 */ /* 0x000fe20000000f00 */
[----:B------:R-:W-:Y:S01]  /*01e0*/  BSSY.RECONVERGENT B1, `(.L_x_25) ;  /* 0x0000068000017945 */ /* 0x000fe20003800200 */
[----:B------:R-:W-:Y:S02]  /*01f0*/  LOP3.LUT R7, RZ, R2, RZ, 0x33, !PT ;  /* 0x00000002ff077212 */ /* 0x000fe400078e33ff */
[----:B------:R-:W-:Y:S02]  /*0200*/  VIADDMNMX R4, R5, 0x20, R8, !PT ;  /* 0x0000002005047846 */ /* 0x000fe40007800108 */
[----:B------:R-:W-:Y:S02]  /*0210*/  MOV R16, RZ ;  /* 0x000000ff00107202 */ /* 0x000fe40000000f00 */
[----:B------:R-:W-:-:S04]  /*0220*/  IADD3 R4, PT, PT, -R9, R4, R7 ;  /* 0x0000000409047210 */ /* 0x000fc80007ffe107 */
[C---:B------:R-:W-:Y:S02]  /*0230*/  ISETP.GE.U32.AND P1, PT, R4.reuse, 0x1e0, PT ;  /* 0x000001e00400780c */ /* 0x040fe40003f26070 */
[----:B------:R-:W-:-:S04]  /*0240*/  LEA.HI R6, R4, 0x1, RZ, 0x1b ;  /* 0x0000000104067811 */ /* 0x000fc800078fd8ff */
[----:B------:R-:W-:-:S04]  /*0250*/  LOP3.LUT R7, R6, 0xf, RZ, 0xc0, !PT ;  /* 0x0000000f06077812 */ /* 0x000fc800078ec0ff */
[----:B------:R-:W-:-:S03]  /*0260*/  ISETP.NE.AND P0, PT, R7, RZ, PT ;  /* 0x000000ff0700720c */ /* 0x000fc60003f05270 */
[----:B------:R-:W-:Y:S10]  /*0270*/  @!P1 BRA `(.L_x_26) ;  /* 0x0000000400789947 */ /* 0x000ff40003800000 */
[----:B------:R-:W-:Y:S02]  /*0280*/  LOP3.LUT R4, R6, 0xffffff0, RZ, 0xc0, !PT ;  /* 0x0ffffff006047812 */ /* 0x000fe400078ec0ff */
[----:B------:R-:W-:Y:S02]  /*0290*/  MOV R16, RZ ;  /* 0x000000ff00107202 */ /* 0x000fe40000000f00 */
[----:B------:R-:W-:-:S07]  /*02a0*/  IADD3 R4, PT, PT, -R4, RZ, RZ ;  /* 0x000000ff04047210 */ /* 0x000fce0007ffe1ff */
.L_x_27:
[----:B------:R-:W-:Y:S01]  /*02b0*/  MOV R26, UR4 ;  /* 0x00000004001a7c02 */ /* 0x000fe20008000f00 */
[----:B------:R-:W0:Y:S01]  /*02c0*/  LDC.64 R14, c[0x0][0x398] ;  /* 0x0000e600ff0e7b82 */ /* 0x000e220000000a00 */
[----:B------:R-:W-:-:S03]  /*02d0*/  MOV R27, UR5 ;  /* 0x00000005001b7c02 */ /* 0x000fc60008000f00 */
[----:B------:R-:W-:-:S05]  /*02e0*/  IMAD.WIDE R26, R5, 0x4, R26 ;  /* 0x00000004051a7825 */ /* 0x000fca00078e021a */
[----:B------:R-:W0:Y:S04]  /*02f0*/  LDG.E R9, desc[UR8][R26.64+-0x400] ;  /* 0xfffc00081a097981 */ /* 0x000e28000c1e1900 */
[----:B------:R-:W2:Y:S04]  /*0300*/  LDG.E R11, desc[UR8][R26.64+-0x380] ;  /* 0xfffc80081a0b7981 */ /* 0x000ea8000c1e1900 */
[----:B------:R-:W3:Y:S01]  /*0310*/  LDG.E R21, desc[UR8][R26.64+-0x300] ;  /* 0xfffd00081a157981 */ /* 0x000ee2000c1e1900 */
[----:B------:R-:W-:Y:S02]  /*0320*/  MOV R18, UR6 ;  /* 0x0000000600127c02 */ /* 0x000fe40008000f00 */
[----:B------:R-:W-:Y:S01]  /*0330*/  MOV R19, UR7 ;  /* 0x0000000700137c02 */ /* 0x000fe20008000f00 */
[----:B------:R-:W4:Y:S02]  /*0340*/  LDG.E R29, desc[UR8][R26.64+-0x280] ;  /* 0xfffd80081a1d7981 */ /* 0x000f24000c1e1900 */
[----:B------:R-:W-:-:S02]  /*0350*/  IMAD.WIDE R18, R5, 0x4, R18 ;  /* 0x0000000405127825 */ /* 0x000fc400078e0212 */
[----:B------:R-:W5:Y:S04]  /*0360*/  LDG.E R17, desc[UR8][R26.64+-0x200] ;  /* 0xfffe00081a117981 */ /* 0x000f68000c1e1900 */
[----:B------:R-:W5:Y:S04]  /*0370*/  LDG.E R12, desc[UR8][R18.64+-0x400] ;  /* 0xfffc0008120c7981 */ /* 0x000f68000c1e1900 */
[----:B------:R-:W5:Y:S04]  /*0380*/  LDG.E R25, desc[UR8][R26.64+-0x180] ;  /* 0xfffe80081a197981 */ /* 0x000f68000c1e1900 */
[----:B------:R-:W5:Y:S04]  /*0390*/  LDG.E R22, desc[UR8][R18.64+-0x380] ;  /* 0xfffc800812167981 */ /* 0x000f68000c1e1900 */
[----:B------:R-:W5:Y:S01]  /*03a0*/  LDG.E R13, desc[UR8][R26.64] ;  /* 0x000000081a0d7981 */ /* 0x000f62000c1e1900 */
[----:B0-----:R-:W-:-:S05]  /*03b0*/  IMAD.WIDE R8, R9, 0x4, R14 ;  /* 0x0000000409087825 */ /* 0x001fca00078e020e */
[----:B------:R-:W5:Y:S01]  /*03c0*/  LDG.E R23, desc[UR8][R8.64] ;  /* 0x0000000808177981 */ /* 0x000f62000c1e1900 */
[----:B--2---:R-:W-:-:S04]  /*03d0*/  IMAD.WIDE R10, R11, 0x4, R14 ;  /* 0x000000040b0a7825 */ /* 0x004fc800078e020e */
[--C-:B---3--:R-:W-:Y:S02]  /*03e0*/  IMAD.WIDE R20, R21, 0x4, R14.reuse ;  /* 0x0000000415147825 */ /* 0x108fe400078e020e */
[----:B------:R-:W2:Y:S04]  /*03f0*/  LDG.E R10, desc[UR8][R10.64] ;  /* 0x000000080a0a7981 */ /* 0x000ea8000c1e1900 */
[----:B------:R-:W3:Y:S04]  /*0400*/  LDG.E R20, desc[UR8][R20.64] ;  /* 0x0000000814147981 */ /* 0x000ee8000c1e1900 */
[----:B------:R-:W3:Y:S04]  /*0410*/  LDG.E R8, desc[UR8][R18.64+-0x300] ;  /* 0xfffd000812087981 */ /* 0x000ee8000c1e1900 */
[----:B------:R-:W3:Y:S04]  /*0420*/  LDG.E R9, desc[UR8][R26.64+-0x100] ;  /* 0xffff00081a097981 */ /* 0x000ee8000c1e1900 */
[----:B------:R-:W3:Y:S01]  /*0430*/  LDG.E R11, desc[UR8][R26.64+-0x80] ;  /* 0xffff80081a0b7981 */ /* 0x000ee2000c1e1900 */
[----:B----4-:R-:W-:-:S03]  /*0440*/  IMAD.WIDE R28, R29, 0x4, R14 ;  /* 0x000000041d1c7825 */ /* 0x010fc600078e020e */
[----:B------:R-:W4:Y:S01]  /*0450*/  LDG.E R21, desc[UR8][R18.64+-0x200] ;  /* 0xfffe000812157981 */ /* 0x000f22000c1e1900 */
[----:B-----5:R-:W-:-:S06]  /*0460*/  IMAD.WIDE R24, R25, 0x4, R14 ;  /* 0x0000000419187825 */ /* 0x020fcc00078e020e */
[----:B------:R-:W5:Y:S04]  /*0470*/  LDG.E R24, desc[UR8][R24.64] ;  /* 0x0000000818187981 */ /* 0x000f68000c1e1900 */
[----:B------:R-:W5:Y:S01]  /*0480*/  LDG.E R25, desc[UR8][R18.64] ;  /* 0x0000000812197981 */ /* 0x000f62000c1e1900 */
[----:B------:R-:W-:Y:S01]  /*0490*/  FFMA R12, R12, R23, R16 ;  /* 0x000000170c0c7223 */ /* 0x000fe20000000010 */
[----:B------:R-:W-:Y:S02]  /*04a0*/  IMAD.WIDE R16, R17, 0x4, R14 ;  /* 0x0000000411107825 */ /* 0x000fe400078e020e */
[----:B------:R-:W4:Y:S04]  /*04b0*/  LDG.E R23, desc[UR8][R28.64] ;  /* 0x000000081c177981 */ /* 0x000f28000c1e1900 */
[----:B------:R-:W5:Y:S04]  /*04c0*/  LDG.E R16, desc[UR8][R16.64] ;  /* 0x0000000810107981 */ /* 0x000f68000c1e1900 */
[----:B------:R-:W4:Y:S04]  /*04d0*/  LDG.E R29, desc[UR8][R18.64+-0x280] ;  /* 0xfffd8008121d7981 */ /* 0x000f28000c1e1900 */
[----:B------:R-:W5:Y:S01]  /*04e0*/  LDG.E R17, desc[UR8][R18.64+-0x180] ;  /* 0xfffe800812117981 */ /* 0x000f62000c1e1900 */
[----:B--2---:R-:W-:-:S03]  /*04f0*/  FFMA R10, R22, R10, R12 ;  /* 0x0000000a160a7223 */ /* 0x004fc6000000000c */
[----:B------:R-:W2:Y:S01]  /*0500*/  LDG.E R22, desc[UR8][R26.64+0x80] ;  /* 0x000080081a167981 */ /* 0x000ea2000c1e1900 */
[----:B---3--:R-:W-:Y:S01]  /*0510*/  FFMA R20, R8, R20, R10 ;  /* 0x0000001408147223 */ /* 0x008fe2000000000a */
[----:B------:R-:W-:-:S04]  /*0520*/  IMAD.WIDE R8, R9, 0x4, R14 ;  /* 0x0000000409087825 */ /* 0x000fc800078e020e */
[--C-:B------:R-:W-:Y:S02]  /*0530*/  IMAD.WIDE R10, R11, 0x4, R14.reuse ;  /* 0x000000040b0a7825 */ /* 0x100fe400078e020e */
[----:B------:R-:W3:Y:S02]  /*0540*/  LDG.E R8, desc[UR8][R8.64] ;  /* 0x0000000808087981 */ /* 0x000ee4000c1e1900 */
[----:B------:R-:W-:Y:S02]  /*0550*/  IMAD.WIDE R12, R13, 0x4, R14 ;  /* 0x000000040d0c7825 */ /* 0x000fe400078e020e */
[----:B------:R-:W2:Y:S04]  /*0560*/  LDG.E R10, desc[UR8][R10.64] ;  /* 0x000000080a0a7981 */ /* 0x000ea8000c1e1900 */
[----:B------:R-:W2:Y:S04]  /*0570*/  LDG.E R12, desc[UR8][R12.64] ;  /* 0x000000080c0c7981 */ /* 0x000ea8000c1e1900 */
[----:B------:R-:W3:Y:S04]  /*0580*/  LDG.E R9, desc[UR8][R18.64+-0x100] ;  /* 0xffff000812097981 */ /* 0x000ee8000c1e1900 */
[----:B------:R-:W2:Y:S04]  /*0590*/  LDG.E R11, desc[UR8][R18.64+-0x80] ;  /* 0xffff8008120b7981 */ /* 0x000ea8000c1e1900 */
[----:B------:R-:W2:Y:S01]  /*05a0*/  LDG.E R13, desc[UR8][R18.64+0x280] ;  /* 0x00028008120d7981 */ /* 0x000ea2000c1e1900 */
[----:B----4-:R-:W-:-:S03]  /*05b0*/  FFMA R28, R29, R23, R20 ;  /* 0x000000171d1c7223 */ /* 0x010fc60000000014 */
[----:B------:R-:W4:Y:S01]  /*05c0*/  LDG.E R20, desc[UR8][R26.64+0x100] ;  /* 0x000100081a147981 */ /* 0x000f22000c1e1900 */
[----:B-----5:R-:W-:-:S03]  /*05d0*/  FFMA R28, R21, R16, R28 ;  /* 0x00000010151c7223 */ /* 0x020fc6000000001c */
[----:B------:R-:W5:Y:S04]  /*05e0*/  LDG.E R16, desc[UR8][R26.64+0x180] ;  /* 0x000180081a107981 */ /* 0x000f68000c1e1900 */
[----:B------:R-:W5:Y:S01]  /*05f0*/  LDG.E R21, desc[UR8][R26.64+0x200] ;  /* 0x000200081a157981 */ /* 0x000f62000c1e1900 */
[----:B------:R-:W-:-:S03]  /*0600*/  FFMA R24, R17, R24, R28 ;  /* 0x0000001811187223 */ /* 0x000fc6000000001c */
[----:B------:R-:W5:Y:S04]  /*0610*/  LDG.E R23, desc[UR8][R26.64+0x280] ;  /* 0x000280081a177981 */ /* 0x000f68000c1e1900 */
[----:B------:R-:W5:Y:S04]  /*0620*/  LDG.E R17, desc[UR8][R26.64+0x300] ;  /* 0x000300081a117981 */ /* 0x000f68000c1e1900 */
[----:B------:R0:W5:Y:S01]  /*0630*/  LDG.E R29, desc[UR8][R26.64+0x380] ;  /* 0x000380081a1d7981 */ /* 0x000162000c1e1900 */
[----:B---3--:R-:W-:-:S03]  /*0640*/  FFMA R8, R9, R8, R24 ;  /* 0x0000000809087223 */ /* 0x008fc60000000018 */
[----:B------:R-:W3:Y:S01]  /*0650*/  LDG.E R9, desc[UR8][R18.64+0x80] ;  /* 0x0000800812097981 */ /* 0x000ee2000c1e1900 */
[----:B--2---:R-:W-:Y:S01]  /*0660*/  FFMA R8, R11, R10, R8 ;  /* 0x0000000a0b087223 */ /* 0x004fe20000000008 */
[----:B0-----:R-:W-:Y:S02]  /*0670*/  IMAD.WIDE R26, R22, 0x4, R14 ;  /* 0x00000004161a7825 */ /* 0x001fe400078e020e */
[----:B------:R-:W2:Y:S02]  /*0680*/  LDG.E R10, desc[UR8][R18.64+0x100] ;  /* 0x00010008120a7981 */ /* 0x000ea4000c1e1900 */
[----:B------:R-:W-:Y:S02]  /*0690*/  FFMA R8, R25, R12, R8 ;  /* 0x0000000c19087223 */ /* 0x000fe40000000008 */
[----:B------:R-:W2:Y:S04]  /*06a0*/  LDG.E R11, desc[UR8][R18.64+0x180] ;  /* 0x00018008120b7981 */ /* 0x000ea8000c1e1900 */
[----:B------:R-:W2:Y:S04]  /*06b0*/  LDG.E R12, desc[UR8][R18.64+0x200] ;  /* 0x00020008120c7981 */ /* 0x000ea8000c1e1900 */
[----:B------:R-:W2:Y:S04]  /*06c0*/  LDG.E R24, desc[UR8][R18.64+0x300] ;  /* 0x0003000812187981 */ /* 0x000ea8000c1e1900 */
[----:B------:R4:W2:Y:S04]  /*06d0*/  LDG.E R25, desc[UR8][R18.64+0x380] ;  /* 0x0003800812197981 */ /* 0x0008a8000c1e1900 */
[----:B------:R-:W3:Y:S01]  /*06e0*/  LDG.E R26, desc[UR8][R26.64] ;  /* 0x000000081a1a7981 */ /* 0x000ee2000c1e1900 */
[----:B----4-:R-:W-:-:S05]  /*06f0*/  IMAD.WIDE R18, R20, 0x4, R14 ;  /* 0x0000000414127825 */ /* 0x010fca00078e020e */
[----:B------:R0:W2:Y:S01]  /*0700*/  LDG.E R27, desc[UR8][R18.64] ;  /* 0x00000008121b7981 */ /* 0x0000a2000c1e1900 */
[----:B-----5:R-:W-:-:S04]  /*0710*/  IMAD.WIDE R20, R21, 0x4, R14 ;  /* 0x0000000415147825 */ /* 0x020fc800078e020e */
[--C-:B------:R-:W-:Y:S02]  /*0720*/  IMAD.WIDE R22, R23, 0x4, R14.reuse ;  /* 0x0000000417167825 */ /* 0x100fe400078e020e */
[----:B------:R-:W4:Y:S02]  /*0730*/  LDG.E R21, desc[UR8][R20.64] ;  /* 0x0000000814157981 */ /* 0x000f24000c1e1900 */
[--C-:B0-----:R-:W-:Y:S02]  /*0740*/  IMAD.WIDE R18, R16, 0x4, R14.reuse ;  /* 0x0000000410127825 */ /* 0x101fe400078e020e */
[----:B------:R-:W5:Y:S04]  /*0750*/  LDG.E R22, desc[UR8][R22.64] ;  /* 0x0000000816167981 */ /* 0x000f68000c1e1900 */
[----:B------:R-:W4:Y:S01]  /*0760*/  LDG.E R18, desc[UR8][R18.64] ;  /* 0x0000000812127981 */ /* 0x000f22000c1e1900 */
[----:B------:R-:W-:-:S04]  /*0770*/  IMAD.WIDE R16, R17, 0x4, R14 ;  /* 0x0000000411107825 */ /* 0x000fc800078e020e */
[----:B------:R-:W-:Y:S02]  /*0780*/  IMAD.WIDE R14, R29, 0x4, R14 ;  /* 0x000000041d0e7825 */ /* 0x000fe400078e020e */
[----:B------:R-:W5:Y:S04]  /*0790*/  LDG.E R16, desc[UR8][R16.64] ;  /* 0x0000000810107981 */ /* 0x000f68000c1e1900 */
[----:B------:R-:W5:Y:S01]  /*07a0*/  LDG.E R14, desc[UR8][R14.64] ;  /* 0x000000080e0e7981 */ /* 0x000f62000c1e1900 */
[----:B------:R-:W-:-:S04]  /*07b0*/  IADD3 R4, PT, PT, R4, 0x10, RZ ;  /* 0x0000001004047810 */ /* 0x000fc80007ffe0ff */
[----:B------:R-:W-:Y:S01]  /*07c0*/  ISETP.NE.AND P1, PT, R4, RZ, PT ;  /* 0x000000ff0400720c */ /* 0x000fe20003f25270 */
[----:B---3--:R-:W-:Y:S01]  /*07d0*/  FFMA R9, R9, R26, R8 ;  /* 0x0000001a09097223 */ /* 0x008fe20000000008 */
[----:B------:R-:W-:-:S03]  /*07e0*/  IADD3 R5, PT, PT, R5, 0x200, RZ ;  /* 0x0000020005057810 */ /* 0x000fc60007ffe0ff */
[----:B--2---:R-:W-:-:S04]  /*07f0*/  FFMA R10, R10, R27, R9 ;  /* 0x0000001b0a0a7223 */ /* 0x004fc80000000009 */
[----:B----4-:R-:W-:-:S04]  /*0800*/  FFMA R11, R11, R18, R10 ;  /* 0x000000120b0b7223 */ /* 0x010fc8000000000a */
[----:B------:R-:W-:-:S04]  /*0810*/  FFMA R12, R12, R21, R11 ;  /* 0x000000150c0c7223 */ /* 0x000fc8000000000b */
[----:B-----5:R-:W-:-:S04]  /*0820*/  FFMA R13, R13, R22, R12 ;  /* 0x000000160d0d7223 */ /* 0x020fc8000000000c */
[----:B------:R-:W-:-:S04]  /*0830*/  FFMA R24, R24, R16, R13 ;  /* 0x0000001018187223 */ /* 0x000fc8000000000d */
[----:B------:R-:W-:Y:S01]  /*0840*/  FFMA R16, R25, R14, R24 ;  /* 0x0000000e19107223 */ /* 0x000fe20000000018 */
[----:B------:R-:W-:Y:S06]  /*0850*/  @P1 BRA `(.L_x_27) ;  /* 0xfffffff800941947 */ /* 0x000fec000383ffff */
.L_x_26:
[----:B------:R-:W-:Y:S05]  /*0860*/  BSYNC.RECONVERGENT B1 ;  /* 0x0000000000017941 */ /* 0x000fea0003800200 */
.L_x_25:
[----:B------:R-:W-:Y:S05]  /*0870*/  @!P0 BRA `(.L_x_24) ;  /* 0x0000000400b48947 */ /* 0x000fea0003800000 */
[----:B------:R-:W-:Y:S01]  /*0880*/  ISETP.GE.U32.AND P0, PT, R7, 0x8, PT ;  /* 0x000000080700780c */ /* 0x000fe20003f06070 */
[----:B------:R-:W-:Y:S01]  /*0890*/  BSSY.RECONVERGENT B1, `(.L_x_28) ;  /* 0x0000032000017945 */ /* 0x000fe20003800200 */
[----:B------:R-:W-:-:S04]  /*08a0*/  LOP3.LUT R22, R6, 0x7, RZ, 0xc0, !PT ;  /* 0x0000000706167812 */ /* 0x000fc800078ec0ff */
[----:B------:R-:W-:-:S07]  /*08b0*/  ISETP.NE.AND P1, PT, R22, RZ, PT ;  /* 0x000000ff1600720c */ /* 0x000fce0003f25270 */
[----:B------:R-:W-:Y:S06]  /*08c0*/  @!P0 BRA `(.L_x_29) ;  /* 0x0000000000b88947 */ /* 0x000fec0003800000 */
[----:B------:R-:W0:Y:S08]  /*08d0*/  LDC.64 R28, c[0x0][0x390] ;  /* 0x0000e400ff1c7b82 */ /* 0x000e300000000a00 */
[----:B------:R-:W1:Y:S08]  /*08e0*/  LDC.64 R10, c[0x0][0x398] ;  /* 0x0000e600ff0a7b82 */ /* 0x000e700000000a00 */
[----:B------:R-:W2:Y:S01]  /*08f0*/  LDC.64 R8, c[0x0][0x380] ;  /* 0x0000e000ff087b82 */ /* 0x000ea20000000a00 */
[----:B0-----:R-:W-:-:S05]  /*0900*/  IMAD.WIDE R28, R5, 0x4, R28 ;  /* 0x00000004051c7825 */ /* 0x001fca00078e021c */
[----:B------:R-:W1:Y:S04]  /*0910*/  LDG.E R27, desc[UR8][R28.64] ;  /* 0x000000081c1b7981 */ /* 0x000e68000c1e1900 */
[----:B------:R-:W3:Y:S04]  /*0920*/  LDG.E R21, desc[UR8][R28.64+0x80] ;  /* 0x000080081c157981 */ /* 0x000ee8000c1e1900 */
[----:B------:R-:W4:Y:S04]  /*0930*/  LDG.E R13, desc[UR8][R28.64+0x100] ;  /* 0x000100081c0d7981 */ /* 0x000f28000c1e1900 */
[----:B------:R-:W5:Y:S01]  /*0940*/  LDG.E R15, desc[UR8][R28.64+0x180] ;  /* 0x000180081c0f7981 */ /* 0x000f62000c1e1900 */
[----:B--2---:R-:W-:-:S03]  /*0950*/  IMAD.WIDE R8, R5, 0x4, R8 ;  /* 0x0000000405087825 */ /* 0x004fc600078e0208 */
[----:B------:R-:W2:Y:S04]  /*0960*/  LDG.E R19, desc[UR8][R28.64+0x200] ;  /* 0x000200081c137981 */ /* 0x000ea8000c1e1900 */
[----:B------:R-:W2:Y:S04]  /*0970*/  LDG.E R17, desc[UR8][R28.64+0x280] ;  /* 0x000280081c117981 */ /* 0x000ea8000c1e1900 */
[----:B------:R-:W2:Y:S04]  /*0980*/  LDG.E R23, desc[UR8][R28.64+0x300] ;  /* 0x000300081c177981 */ /* 0x000ea8000c1e1900 */
[----:B------:R-:W2:Y:S04]  /*0990*/  LDG.E R7, desc[UR8][R28.64+0x380] ;  /* 0x000380081c077981 */ /* 0x000ea8000c1e1900 */
[----:B------:R-:W2:Y:S04]  /*09a0*/  LDG.E R25, desc[UR8][R8.64+0x80] ;  /* 0x0000800808197981 */ /* 0x000ea8000c1e1900 */
[----:B------:R-:W2:Y:S04]  /*09b0*/  LDG.E R24, desc[UR8][R8.64+0x100] ;  /* 0x0001000808187981 */ /* 0x000ea8000c1e1900 */
[----:B------:R-:W2:Y:S01]  /*09c0*/  LDG.E R28, desc[UR8][R8.64+0x180] ;  /* 0x00018008081c7981 */ /* 0x000ea2000c1e1900 */
[----:B-1----:R-:W-:-:S06]  /*09d0*/  IMAD.WIDE R26, R27, 0x4, R10 ;  /* 0x000000041b1a7825 */ /* 0x002fcc00078e020a */
[----:B------:R-:W2:Y:S04]  /*09e0*/  LDG.E R26, desc[UR8][R26.64] ;  /* 0x000000081a1a7981 */ /* 0x000ea8000c1e1900 */
[----:B------:R-:W2:Y:S01]  /*09f0*/  LDG.E R27, desc[UR8][R8.64] ;  /* 0x00000008081b7981 */ /* 0x000ea2000c1e1900 */
[----:B---3--:R-:W-:-:S04]  /*0a00*/  IMAD.WIDE R20, R21, 0x4, R10 ;  /* 0x0000000415147825 */ /* 0x008fc800078e020a */
[--C-:B----4-:R-:W-:Y:S01]  /*0a10*/  IMAD.WIDE R12, R13, 0x4, R10.reuse ;  /* 0x000000040d0c7825 */ /* 0x110fe200078e020a */
[----:B------:R0:W3:Y:S03]  /*0a20*/  LDG.E R4, desc[UR8][R20.64] ;  /* 0x0000000814047981 */ /* 0x0000e6000c1e1900 */
[--C-:B-----5:R-:W-:Y:S02]  /*0a30*/  IMAD.WIDE R14, R15, 0x4, R10.reuse ;  /* 0x000000040f0e7825 */ /* 0x120fe400078e020a */
[----:B------:R-:W4:Y:S02]  /*0a40*/  LDG.E R13, desc[UR8][R12.64] ;  /* 0x000000080c0d7981 */ /* 0x000f24000c1e1900 */
[--C-:B--2---:R-:W-:Y:S02]  /*0a50*/  IMAD.WIDE R18, R19, 0x4, R10.reuse ;  /* 0x0000000413127825 */ /* 0x104fe400078e020a */
[----:B------:R-:W2:Y:S02]  /*0a60*/  LDG.E R15, desc[UR8][R14.64] ;  /* 0x000000080e0f7981 */ /* 0x000ea4000c1e1900 */
[----:B0-----:R-:W-:-:S02]  /*0a70*/  IMAD.WIDE R20, R23, 0x4, R10 ;  /* 0x0000000417147825 */ /* 0x001fc400078e020a */
[----:B------:R-:W5:Y:S04]  /*0a80*/  LDG.E R18, desc[UR8][R18.64] ;  /* 0x0000000812127981 */ /* 0x000f68000c1e1900 */
[----:B------:R-:W5:Y:S04]  /*0a90*/  LDG.E R12, desc[UR8][R8.64+0x280] ;  /* 0x00028008080c7981 */ /* 0x000f68000c1e1900 */
[----:B------:R-:W5:Y:S04]  /*0aa0*/  LDG.E R20, desc[UR8][R20.64] ;  /* 0x0000000814147981 */ /* 0x000f68000c1e1900 */
[----:B------:R-:W5:Y:S01]  /*0ab0*/  LDG.E R14, desc[UR8][R8.64+0x380] ;  /* 0x00038008080e7981 */ /* 0x000f62000c1e1900 */
[----:B------:R-:W-:Y:S01]  /*0ac0*/  FFMA R26, R27, R26, R16 ;  /* 0x0000001a1b1a7223 */ /* 0x000fe20000000010 */
[----:B------:R-:W-:-:S02]  /*0ad0*/  IMAD.WIDE R16, R17, 0x4, R10 ;  /* 0x0000000411107825 */ /* 0x000fc400078e020a */
[----:B------:R-:W5:Y:S02]  /*0ae0*/  LDG.E R27, desc[UR8][R8.64+0x200] ;  /* 0x00020008081b7981 */ /* 0x000f64000c1e1900 */
[----:B------:R-:W-:Y:S02]  /*0af0*/  IMAD.WIDE R10, R7, 0x4, R10 ;  /* 0x00000004070a7825 */ /* 0x000fe400078e020a */
[----:B------:R-:W5:Y:S04]  /*0b00*/  LDG.E R17, desc[UR8][R16.64] ;  /* 0x0000000810117981 */ /* 0x000f68000c1e1900 */
[----:B------:R-:W5:Y:S04]  /*0b10*/  LDG.E R7, desc[UR8][R8.64+0x300] ;  /* 0x0003000808077981 */ /* 0x000f68000c1e1900 */
[----:B------:R-:W5:Y:S01]  /*0b20*/  LDG.E R10, desc[UR8][R10.64] ;  /* 0x000000080a0a7981 */ /* 0x000f62000c1e1900 */
[----:B---3--:R-:W-:-:S04]  /*0b30*/  FFMA R25, R25, R4, R26 ;  /* 0x0000000419197223 */ /* 0x008fc8000000001a */
[----:B----4-:R-:W-:-:S04]  /*0b40*/  FFMA R13, R24, R13, R25 ;  /* 0x0000000d180d7223 */ /* 0x010fc80000000019 */
[----:B--2---:R-:W-:Y:S01]  /*0b50*/  FFMA R28, R28, R15, R13 ;  /* 0x0000000f1c1c7223 */ /* 0x004fe2000000000d */
[----:B------:R-:W-:-:S03]  /*0b60*/  IADD3 R5, PT, PT, R5, 0x100, RZ ;  /* 0x0000010005057810 */ /* 0x000fc60007ffe0ff */
[----:B-----5:R-:W-:-:S04]  /*0b70*/  FFMA R27, R27, R18, R28 ;  /* 0x000000121b1b7223 */ /* 0x020fc8000000001c */
[----:B------:R-:W-:-:S04]  /*0b80*/  FFMA R12, R12, R17, R27 ;  /* 0x000000110c0c7223 */ /* 0x000fc8000000001b */
[----:B------:R-:W-:-:S04]  /*0b90*/  FFMA R7, R7, R20, R12 ;  /* 0x0000001407077223 */ /* 0x000fc8000000000c */
[----:B------:R-:W-:-:S07]  /*0ba0*/  FFMA R16, R14, R10, R7 ;  /* 0x0000000a0e107223 */ /* 0x000fce0000000007 */
.L_x_29:
[----:B------:R-:W-:Y:S05]  /*0bb0*/  BSYNC.RECONVERGENT B1 ;  /* 0x0000000000017941 */ /* 0x000fea0003800200 */
.L_x_28:
[----:B------:R-:W-:Y:S05]  /*0bc0*/  @!P1 BRA `(.L_x_24) ;  /* 0x0000000000e09947 */ /* 0x000fea0003800000 */
[----:B------:R-:W-:Y:S01]  /*0bd0*/  ISETP.GE.U32.AND P0, PT, R22, 0x4, PT ;  /* 0x000000041600780c */ /* 0x000fe20003f06070 */
[----:B------:R-:W-:Y:S01]  /*0be0*/  BSSY.RECONVERGENT B1, `(.L_x_30) ;  /* 0x000001e000017945 */ /* 0x000fe20003800200 */
[----:B------:R-:W-:-:S04]  /*0bf0*/  LOP3.LUT R6, R6, 0x3, RZ, 0xc0, !PT ;  /* 0x0000000306067812 */ /* 0x000fc800078ec0ff */
[----:B------:R-:W-:-:S07]  /*0c00*/  ISETP.NE.AND P1, PT, R6, RZ, PT ;  /* 0x000000ff0600720c */ /* 0x000fce0003f25270 */
[----:B------:R-:W-:Y:S06]  /*0c10*/  @!P0 BRA `(.L_x_31) ;  /* 0x0000000000688947 */ /* 0x000fec0003800000 */
[----:B------:R-:W0:Y:S08]  /*0c20*/  LDC.64 R8, c[0x0][0x390] ;  /* 0x0000e400ff087b82 */ /* 0x000e300000000a00 */
[----:B------:R-:W1:Y:S01]  /*0c30*/  LDC.64 R10, c[0x0][0x380] ;  /* 0x0000e000ff0a7b82 */ /* 0x000e620000000a00 */
[----:B0-----:R-:W-:-:S07]  /*0c40*/  IMAD.WIDE R18, R5, 0x4, R8 ;  /* 0x0000000405127825 */ /* 0x001fce00078e0208 */
[----:B------:R-:W0:Y:S01]  /*0c50*/  LDC.64 R8, c[0x0][0x398] ;  /* 0x0000e600ff087b82 */ /* 0x000e220000000a00 */
[----:B------:R-:W0:Y:S04]  /*0c60*/  LDG.E R21, desc[UR8][R18.64] ;  /* 0x0000000812157981 */ /* 0x000e28000c1e1900 */
[----:B------:R-:W2:Y:S04]  /*0c70*/  LDG.E R13, desc[UR8][R18.64+0x80] ;  /* 0x00008008120d7981 */ /* 0x000ea8000c1e1900 */
[----:B------:R-:W3:Y:S04]  /*0c80*/  LDG.E R15, desc[UR8][R18.64+0x100] ;  /* 0x00010008120f7981 */ /* 0x000ee8000c1e1900 */
[----:B------:R-:W4:Y:S01]  /*0c90*/  LDG.E R17, desc[UR8][R18.64+0x180] ;  /* 0x0001800812117981 */ /* 0x000f22000c1e1900 */
[----:B-1----:R-:W-:-:S05]  /*0ca0*/  IMAD.WIDE R10, R5, 0x4, R10 ;  /* 0x00000004050a7825 */ /* 0x002fca00078e020a */
[----:B------:R-:W5:Y:S04]  /*0cb0*/  LDG.E R7, desc[UR8][R10.64] ;  /* 0x000000080a077981 */ /* 0x000f68000c1e1900 */
[----:B------:R-:W5:Y:S04]  /*0cc0*/  LDG.E R4, desc[UR8][R10.64+0x80] ;  /* 0x000080080a047981 */ /* 0x000f68000c1e1900 */
[----:B------:R-:W5:Y:S01]  /*0cd0*/  LDG.E R19, desc[UR8][R10.64+0x180] ;  /* 0x000180080a137981 */ /* 0x000f62000c1e1900 */
[----:B0-----:R-:W-:-:S04]  /*0ce0*/  IMAD.WIDE R20, R21, 0x4, R8 ;  /* 0x0000000415147825 */ /* 0x001fc800078e0208 */
[--C-:B--2---:R-:W-:Y:S02]  /*0cf0*/  IMAD.WIDE R12, R13, 0x4, R8.reuse ;  /* 0x000000040d0c7825 */ /* 0x104fe400078e0208 */
[----:B------:R-:W5:Y:S02]  /*0d00*/  LDG.E R20, desc[UR8][R20.64] ;  /* 0x0000000814147981 */ /* 0x000f64000c1e1900 */
[--C-:B---3--:R-:W-:Y:S02]  /*0d10*/  IMAD.WIDE R14, R15, 0x4, R8.reuse ;  /* 0x000000040f0e7825 */ /* 0x108fe400078e0208 */
[----:B------:R-:W2:Y:S02]  /*0d20*/  LDG.E R12, desc[UR8][R12.64] ;  /* 0x000000080c0c7981 */ /* 0x000ea4000c1e1900 */
[----:B----4-:R-:W-:Y:S02]  /*0d30*/  IMAD.WIDE R8, R17, 0x4, R8 ;  /* 0x0000000411087825 */ /* 0x010fe400078e0208 */
[----:B------:R-:W3:Y:S04]  /*0d40*/  LDG.E R14, desc[UR8][R14.64] ;  /* 0x000000080e0e7981 */ /* 0x000ee8000c1e1900 */
[----:B------:R-:W3:Y:S04]  /*0d50*/  LDG.E R17, desc[UR8][R10.64+0x100] ;  /* 0x000100080a117981 */ /* 0x000ee8000c1e1900 */
[----:B------:R-:W4:Y:S01]  /*0d60*/  LDG.E R8, desc[UR8][R8.64] ;  /* 0x0000000808087981 */ /* 0x000f22000c1e1900 */
[----:B------:R-:W-:Y:S01]  /*0d70*/  IADD3 R5, PT, PT, R5, 0x80, RZ ;  /* 0x0000008005057810 */ /* 0x000fe20007ffe0ff */
[----:B-----5:R-:W-:-:S04]  /*0d80*/  FFMA R7, R7, R20, R16 ;  /* 0x0000001407077223 */ /* 0x020fc80000000010 */
[----:B--2---:R-:W-:-:S04]  /*0d90*/  FFMA R4, R4, R12, R7 ;  /* 0x0000000c04047223 */ /* 0x004fc80000000007 */
[----:B---3--:R-:W-:-:S04]  /*0da0*/  FFMA R4, R17, R14, R4 ;  /* 0x0000000e11047223 */ /* 0x008fc80000000004 */
[----:B----4-:R-:W-:-:S07]  /*0db0*/  FFMA R16, R19, R8, R4 ;  /* 0x0000000813107223 */ /* 0x010fce0000000004 */
.L_x_31:
[----:B------:R-:W-:Y:S05]  /*0dc0*/  BSYNC.RECONVERGENT B1 ;  /* 0x0000000000017941 */ /* 0x000fea0003800200 */
.L_x_30:
[----:B------:R-:W-:Y:S05]  /*0dd0*/  @!P1 BRA `(.L_x_24) ;  /* 0x00000000005c9947 */ /* 0x000fea0003800000 */
[----:B------:R-:W0:Y:S08]  /*0de0*/  LDC.64 R10, c[0x0][0x390] ;  /* 0x0000e400ff0a7b82 */ /* 0x000e300000000a00 */
[----:B------:R-:W1:Y:S08]  /*0df0*/  LDC.64 R12, c[0x0][0x380] ;  /* 0x0000e000ff0c7b82 */ /* 0x000e700000000a00 */
[----:B------:R-:W2:Y:S01]  /*0e00*/  LDC.64 R8, c[0x0][0x398] ;  /* 0x0000e600ff087b82 */ /* 0x000ea20000000a00 */
[----:B0-----:R-:W-:-:S05]  /*0e10*/  IMAD.WIDE R10, R5, 0x4, R10 ;  /* 0x00000004050a7825 */ /* 0x001fca00078e020a */
[----:B------:R-:W2:Y:S01]  /*0e20*/  LDG.E R7, desc[UR8][R10.64] ;  /* 0x000000080a077981 */ /* 0x000ea2000c1e1900 */
[----:B-1----:R-:W-:Y:S01]  /*0e30*/  IMAD.WIDE R4, R5, 0x4, R12 ;  /* 0x0000000405047825 */ /* 0x002fe200078e020c */
[----:B------:R-:W-:-:S03]  /*0e40*/  ISETP.NE.AND P0, PT, R6, 0x1, PT ;  /* 0x000000010600780c */ /* 0x000fc60003f05270 */
[----:B--2---:R-:W-:Y:S02]  /*0e50*/  IMAD.WIDE R12, R7, 0x4, R8 ;  /* 0x00000004070c7825 */ /* 0x004fe400078e0208 */
[----:B------:R-:W2:Y:S04]  /*0e60*/  LDG.E R7, desc[UR8][R4.64] ;  /* 0x0000000804077981 */ /* 0x000ea8000c1e1900 */
[----:B------:R-:W2:Y:S02]  /*0e70*/  LDG.E R12, desc[UR8][R12.64] ;  /* 0x000000080c0c7981 */ /* 0x000ea4000c1e1900 */
[----:B--2---:R-:W-:Y:S02]  /*0e80*/  FFMA R16, R7, R12, R16 ;  /* 0x0000000c07107223 */ /* 0x004fe40000000010 */
[----:B------:R-:W-:Y:S05]  /*0e90*/  @!P0 BRA `(.L_x_24) ;  /* 0x00000000002c8947 */ /* 0x000fea0003800000 */
[----:B------:R-:W-:Y:S01]  /*0ea0*/  ISETP.NE.AND P0, PT, R6, 0x2, PT ;  /* 0x000000020600780c */ /* 0x000fe20003f05270 */
[----:B------:R-:W2:Y:S04]  /*0eb0*/  LDG.E R7, desc[UR8][R10.64+0x80] ;  /* 0x000080080a077981 */ /* 0x000ea8000c1e1900 */
[----:B------:R-:W3:Y:S08]  /*0ec0*/  LDG.E R13, desc[UR8][R4.64+0x80] ;  /* 0x00008008040d7981 */ /* 0x000ef0000c1e1900 */
[----:B------:R-:W4:Y:S01]  /*0ed0*/  @P0 LDG.E R15, desc[UR8][R10.64+0x100] ;  /* 0x000100080a0f0981 */ /* 0x000f22000c1e1900 */
[----:B--2---:R-:W-:-:S06]  /*0ee0*/  IMAD.WIDE R6, R7, 0x4, R8 ;  /* 0x0000000407067825 */ /* 0x004fcc00078e0208 */
[----:B------:R-:W3:Y:S01]  /*0ef0*/  LDG.E R6, desc[UR8][R6.64] ;  /* 0x0000000806067981 */ /* 0x000ee2000c1e1900 */
[----:B----4-:R-:W-:-:S03]  /*0f00*/  @P0 IMAD.WIDE R8, R15, 0x4, R8 ;  /* 0x000000040f080825 */ /* 0x010fc600078e0208 */
[----:B------:R-:W2:Y:S04]  /*0f10*/  @P0 LDG.E R15, desc[UR8][R4.64+0x100] ;  /* 0x00010008040f0981 */ /* 0x000ea8000c1e1900 */
[----:B------:R-:W2:Y:S01]  /*0f20*/  @P0 LDG.E R8, desc[UR8][R8.64] ;  /* 0x0000000808080981 */ /* 0x000ea2000c1e1900 */
[----:B---3--:R-:W-:-:S04]  /*0f30*/  FFMA R16, R13, R6, R16 ;  /* 0x000000060d107223 */ /* 0x008fc80000000010 */
[----:B--2---:R-:W-:-:S07]  /*0f40*/  @P0 FFMA R16, R15, R8, R16 ;  /* 0x000000080f100223 */ /* 0x004fce0000000010 */
.L_x_24:
[----:B------:R-:W-:Y:S05]  /*0f50*/  BSYNC.RECONVERGENT B0 ;  /* 0x0000000000007941 */ /* 0x000fea0003800200 */
.L_x_23:
[----:B------:R-:W-:Y:S01]  /*0f60*/  UMOV UR10, 0xffffffff ;  /* 0xffffffff000a7882 */ /* 0x000fe20000000000 */
[----:B------:R-:W-:Y:S02]  /*0f70*/  ISETP.NE.AND P0, PT, R2, RZ, PT ;  /* 0x000000ff0200720c */ /* 0x000fe40003f05270 */
[----:B------:R-:W-:Y:S11]  /*0f80*/  BRA.DIV UR10, `(.L_x_32) ;  /* 0x000000020a487947 */ /* 0x000ff6000b800000 */
[----:B------:R-:W0:Y:S02]  /*0f90*/  SHFL.DOWN PT, R5, R16, 0x10, 0x1f ;  /* 0x0a001f0010057f89 */ /* 0x000e2400000e0000 */
[----:B0-----:R-:W-:-:S05]  /*0fa0*/  FADD R5, R5, R16 ;  /* 0x0000001005057221 */ /* 0x001fca0000000000 */
[----:B------:R-:W0:Y:S02]  /*0fb0*/  SHFL.DOWN PT, R4, R5, 0x8, 0x1f ;  /* 0x09001f0005047f89 */ /* 0x000e2400000e0000 */
[----:B0-----:R-:W-:-:S05]  /*0fc0*/  FADD R4, R5, R4 ;  /* 0x0000000405047221 */ /* 0x001fca0000000000 */
[----:B------:R-:W0:Y:S02]  /*0fd0*/  SHFL.DOWN PT, R7, R4, 0x4, 0x1f ;  /* 0x08801f0004077f89 */ /* 0x000e2400000e0000 */
[----:B0-----:R-:W-:-:S05]  /*0fe0*/  FADD R7, R4, R7 ;  /* 0x0000000704077221 */ /* 0x001fca0000000000 */
[----:B------:R-:W0:Y:S02]  /*0ff0*/  SHFL.DOWN PT, R6, R7, 0x2, 0x1f ;  /* 0x08401f0007067f89 */ /* 0x000e2400000e0000 */
[----:B0-----:R-:W-:-:S05]  /*1000*/  FADD R6, R7, R6 ;  /* 0x0000000607067221 */ /* 0x001fca0000000000 */
[----:B------:R0:W1:Y:S02]  /*1010*/  SHFL.DOWN PT, R9, R6, 0x1, 0x1f ;  /* 0x08201f0006097f89 */ /* 0x00006400000e0000 */
.L_x_40:
[----:B------:R-:W2:Y:S01]  /*1020*/  @!P0 LDC.64 R4, c[0x0][0x3a0] ;  /* 0x0000e800ff048b82 */ /* 0x000ea20000000a00 */
[----:B------:R-:W3:Y:S01]  /*1030*/  LDCU UR10, c[0x0][0x3a8] ;  /* 0x00007500ff0a77ac */ /* 0x000ee20008000800 */
[----:B-1----:R-:W-:Y:S01]  /*1040*/  FADD R9, R6, R9 ;  /* 0x0000000906097221 */ /* 0x002fe20000000000 */
[----:B--2---:R-:W-:Y:S01]  /*1050*/  @!P0 IMAD.WIDE.U32 R4, R3, 0x4, R4 ;  /* 0x0000000403048825 */ /* 0x004fe200078e0004 */
[----:B------:R-:W-:-:S04]  /*1060*/  LEA.HI R3, R0, R3, RZ, 0x1b ;  /* 0x0000000300037211 */ /* 0x000fc800078fd8ff */
[----:B------:R1:W-:Y:S01]  /*1070*/  @!P0 STG.E desc[UR8][R4.64], R9 ;  /* 0x0000000904008986 */ /* 0x0003e2000c101908 */
[----:B---3--:R-:W-:-:S13]  /*1080*/  ISETP.GE.AND P0, PT, R3, UR10, PT ;  /* 0x0000000a03007c0c */ /* 0x008fda000bf06270 */
[----:B-1----:R-:W-:Y:S05]  /*1090*/  @!P0 BRA `(.L_x_33) ;  /* 0xfffffff000288947 */ /* 0x002fea000383ffff */
[----:B------:R-:W-:Y:S05]  /*10a0*/  EXIT ;  /* 0x000000000000794d */ /* 0x000fea0003800000 */
.L_x_32:
[----:B------:R-:W-:Y:S01]  /*10b0*/  HFMA2 R10, -RZ, RZ, 0, 9.5367431640625e-07 ;  /* 0x00000010ff0a7431 */ /* 0x000fe200000001ff */
[----:B------:R-:W-:Y:S01]  /*10c0*/  BSSY B0, `(.L_x_34) ;  /* 0x0000007000007945 */ /* 0x000fe20003800000 */
[----:B------:R-:W-:Y:S02]  /*10d0*/  MOV R5, R16 ;  /* 0x0000001000057202 */ /* 0x000fe40000000f00 */
[----:B------:R-:W-:Y:S02]  /*10e0*/  MOV R11, 0x1f ;  /* 0x0000001f000b7802 */ /* 0x000fe40000000f00 */
[----:B------:R-:W-:-:S07]  /*10f0*/  MOV R8, 0xffffffff ;  /* 0xffffffff00087802 */ /* 0x000fce0000000f00 */
[----:B------:R-:W-:Y:S05]  /*1100*/  WARPSYNC.COLLECTIVE R8, `(.L_x_35) ;  /* 0x0000000008087348 */ /* 0x000fea0003c00000 */
[----:B------:R0:W1:Y:S02]  /*1110*/  SHFL.DOWN P1, R9, R5, R10, R11 ;  /* 0x0800000a05097389 */ /* 0x000064000002000b */
[----:B01----:R-:W-:Y:S05]  /*1120*/  ENDCOLLECTIVE ;  /* 0x000000000000791b */ /* 0x003fea0003800000 */
.L_x_35:
[----:B------:R-:W-:Y:S05]  /*1130*/  BSYNC B0 ;  /* 0x0000000000007941 */ /* 0x000fea0003800000 */
.L_x_34:
[----:B------:R-:W-:Y:S01]  /*1140*/  MOV R5, R9 ;  /* 0x0000000900057202 */ /* 0x000fe20000000f00 */
[----:B------:R-:W-:Y:S01]  /*1150*/  HFMA2 R10, -RZ, RZ, 0, 4.76837158203125e-07 ;  /* 0x00000008ff0a7431 */ /* 0x000fe200000001ff */
[----:B------:R-:W-:Y:S02]  /*1160*/  MOV R11, 0x1f ;  /* 0x0000001f000b7802 */ /* 0x000fe40000000f00 */
[----:B------:R-:W-:Y:S01]  /*1170*/  MOV R8, 0xffffffff ;  /* 0xffffffff00087802 */ /* 0x000fe20000000f00 */
[----:B------:R-:W-:-:S07]  /*1180*/  FADD R5, R5, R16 ;  /* 0x0000001005057221 */ /* 0x000fce0000000000 */
[----:B------:R-:W-:Y:S05]  /*1190*/  WARPSYNC.COLLECTIVE R8, `(.L_x_36) ;  /* 0x0000000008087348 */ /* 0x000fea0003c00000 */
[----:B------:R0:W1:Y:S02]  /*11a0*/  SHFL.DOWN P1, R9, R5, R10, R11 ;  /* 0x0800000a05097389 */ /* 0x000064000002000b */
[----:B01----:R-:W-:Y:S05]  /*11b0*/  ENDCOLLECTIVE ;  /* 0x000000000000791b */ /* 0x003fea0003800000 */
.L_x_36:
[----:B------:R-:W-:Y:S01]  /*11c0*/  HFMA2 R10, -RZ, RZ, 0, 2.384185791015625e-07 ;  /* 0x00000004ff0a7431 */ /* 0x000fe200000001ff */
[----:B------:R-:W-:-:S05]  /*11d0*/  MOV R4, R9 ;  /* 0x0000000900047202 */ /* 0x000fca0000000f00 */
[----:B------:R-:W-:-:S05]  /*11e0*/  FADD R4, R5, R4 ;  /* 0x0000000405047221 */ /* 0x000fca0000000000 */
[----:B------:R-:W-:-:S07]  /*11f0*/  MOV R5, R4 ;  /* 0x0000000400057202 */ /* 0x000fce0000000f00 */
[----:B------:R-:W-:Y:S05]  /*1200*/  WARPSYNC.COLLECTIVE R8, `(.L_x_37) ;  /* 0x0000000008087348 */ /* 0x000fea0003c00000 */
[----:B------:R0:W1:Y:S02]  /*1210*/  SHFL.DOWN P1, R9, R5, R10, R11 ;  /* 0x0800000a05097389 */ /* 0x000064000002000b */
[----:B01----:R-:W-:Y:S05]  /*1220*/  ENDCOLLECTIVE ;  /* 0x000000000000791b */ /* 0x003fea0003800000 */
.L_x_37:
[----:B------:R-:W-:Y:S01]  /*1230*/  HFMA2 R10, -RZ, RZ, 0, 1.1920928955078125e-07 ;  /* 0x00000002ff0a7431 */ /* 0x000fe200000001ff */
[----:B------:R-:W-:-:S05]  /*1240*/  MOV R7, R9 ;  /* 0x0000000900077202 */ /* 0x000fca0000000f00 */
[----:B------:R-:W-:-:S05]  /*1250*/  FADD R7, R4, R7 ;  /* 0x0000000704077221 */ /* 0x000fca0000000000 */
[----:B------:R-:W-:-:S07]  /*1260*/  MOV R5, R7 ;  /* 0x0000000700057202 */ /* 0x000fce0000000f00 */
[----:B------:R-:W-:Y:S05]  /*1270*/  WARPSYNC.COLLECTIVE R8, `(.L_x_38) ;  /* 0x0000000008087348 */ /* 0x000fea0003c00000 */
[----:B------:R0:W1:Y:S02]  /*1280*/  SHFL.DOWN P1, R9, R5, R10, R11 ;  /* 0x0800000a05097389 */ /* 0x000064000002000b */
[----:B01----:R-:W-:Y:S05]  /*1290*/  ENDCOLLECTIVE ;  /* 0x000000000000791b */ /* 0x003fea0003800000 */
.L_x_38:
[----:B------:R-:W-:Y:S01]  /*12a0*/  HFMA2 R10, -RZ, RZ, 0, 5.9604644775390625e-08 ;  /* 0x00000001ff0a7431 */ /* 0x000fe200000001ff */
[----:B------:R-:W-:-:S05]  /*12b0*/  MOV R6, R9 ;  /* 0x0000000900067202 */ /* 0x000fca0000000f00 */
[----:B------:R-:W-:-:S05]  /*12c0*/  FADD R6, R7, R6 ;  /* 0x0000000607067221 */ /* 0x000fca0000000000 */
[----:B------:R-:W-:-:S07]  /*12d0*/  MOV R5, R6 ;  /* 0x0000000600057202 */ /* 0x000fce0000000f00 */
[----:B------:R-:W-:Y:S05]  /*12e0*/  WARPSYNC.COLLECTIVE R8, `(.L_x_39) ;  /* 0x0000000008087348 */ /* 0x000fea0003c00000 */
[----:B------:R0:W1:Y:S02]  /*12f0*/  SHFL.DOWN P1, R9, R5, R10, R11 ;  /* 0x0800000a05097389 */ /* 0x000064000002000b */
[----:B01----:R-:W-:Y:S05]  /*1300*/  ENDCOLLECTIVE ;  /* 0x000000000000791b */ /* 0x003fea0003800000 */
.L_x_39:
[----:B------:R-:W-:Y:S05]  /*1310*/  BRA `(.L_x_40) ;  /* 0xfffffffc00407947 */ /* 0x000fea000383ffff */
.L_x_41:
        /* <DEDUP_REMOVED lines=14> */
.L_x_55:


//--------------------- .text._Z15spmv_csr_kernelPKfPKiS2_S0_Pfi --------------------------
	.section	.text._Z15spmv_csr_kernelPKfPKiS2_S0_Pfi,"ax",@progbits
	.align	128
        .global         _Z15spmv_csr_kernelPKfPKiS2_S0_Pfi
        .type           _Z15spmv_csr_kernelPKfPKiS2_S0_Pfi,@function
        .size           _Z15spmv_csr_kernelPKfPKiS2_S0_Pfi,(.L_x_56 - _Z15spmv_csr_kernelPKfPKiS2_S0_Pfi)
        .other          _Z15spmv_csr_kernelPKfPKiS2_S0_Pfi,@"STO_CUDA_ENTRY STV_DEFAULT"
_Z15spmv_csr_kernelPKfPKiS2_S0_Pfi:
.text._Z15spmv_csr_kernelPKfPKiS2_S0_Pfi:
        /* <DEDUP_REMOVED lines=10> */
[----:B0-----:R-:W-:-:S05]  /*00a0*/  IMAD.WIDE R2, R0, 0x4, R2 ;  /* 0x0000000400027825 */ /* 0x001fca00078e0202 */
[----:B-1----:R-:W2:Y:S04]  /*00b0*/  LDG.E R4, desc[UR4][R2.64] ;  /* 0x0000000402047981 */ /* 0x002ea8000c1e1900 */
[----:B------:R-:W2:Y:S01]  /*00c0*/  LDG.E R8, desc[UR4][R2.64+0x4] ;  /* 0x0000040402087981 */ /* 0x000ea2000c1e1900 */
[----:B------:R-:W-:Y:S01]  /*00d0*/  BSSY.RECONVERGENT B0, `(.L_x_42) ;  /* 0x00000d4000007945 */ /* 0x000fe20003800200 */
[----:B------:R-:W-:Y:S01]  /*00e0*/  HFMA2 R6, -RZ, RZ, 0, 0 ;  /* 0x00000000ff067431 */ /* 0x000fe200000001ff */
[----:B--2---:R-:W-:-:S13]  /*00f0*/  ISETP.GE.AND P0, PT, R4, R8, PT ;  /* 0x000000080400720c */ /* 0x004fda0003f06270 */
[----:B------:R-:W-:Y:S05]  /*0100*/  @P0 BRA `(.L_x_43) ;  /* 0x0000000c00400947 */ /* 0x000fea0003800000 */
[----:B------:R-:W-:Y:S01]  /*0110*/  MOV R3, R4 ;  /* 0x0000000400037202 */ /* 0x000fe20000000f00 */
[----:B------:R-:W-:Y:S01]  /*0120*/  BSSY.RECONVERGENT B1, `(.L_x_44) ;  /* 0x0000068000017945 */ /* 0x000fe20003800200 */
[----:B------:R-:W-:Y:S02]  /*0130*/  MOV R6, RZ ;  /* 0x000000ff00067202 */ /* 0x000fe40000000f00 */
[CC--:B------:R-:W-:Y:S02]  /*0140*/  IADD3 R4, PT, PT, R8.reuse, -R3.reuse, RZ ;  /* 0x8000000308047210 */ /* 0x0c0fe40007ffe0ff */
[----:B------:R-:W-:Y:S02]  /*0150*/  IADD3 R8, PT, PT, -R8, R3, RZ ;  /* 0x0000000308087210 */ /* 0x000fe40007ffe1ff */
[----:B------:R-:W-:Y:S02]  /*0160*/  LOP3.LUT R5, R4, 0xf, RZ, 0xc0, !PT ;  /* 0x0000000f04057812 */ /* 0x000fe400078ec0ff */
[----:B------:R-:W-:-:S02]  /*0170*/  ISETP.GT.U32.AND P1, PT, R8, -0x10, PT ;  /* 0xfffffff00800780c */ /* 0x000fc40003f24070 */
[----:B------:R-:W-:-:S11]  /*0180*/  ISETP.NE.AND P0, PT, R5, RZ, PT ;  /* 0x000000ff0500720c */ /* 0x000fd60003f05270 */
[----:B------:R-:W-:Y:S05]  /*0190*/  @P1 BRA `(.L_x_45) ;  /* 0x0000000400801947 */ /* 0x000fea0003800000 */
[----:B------:R-:W0:Y:S01]  /*01a0*/  LDC.64 R12, c[0x0][0x380] ;  /* 0x0000e000ff0c7b82 */ /* 0x000e220000000a00 */
[----:B------:R-:W-:Y:S02]  /*01b0*/  LOP3.LUT R2, R4, 0xfffffff0, RZ, 0xc0, !PT ;  /* 0xfffffff004027812 */ /* 0x000fe400078ec0ff */
[----:B------:R-:W-:Y:S02]  /*01c0*/  MOV R6, RZ ;  /* 0x000000ff00067202 */ /* 0x000fe40000000f00 */
[----:B------:R-:W-:-:S03]  /*01d0*/  IADD3 R2, PT, PT, -R2, RZ, RZ ;  /* 0x000000ff02027210 */ /* 0x000fc60007ffe1ff */
[----:B------:R-:W1:Y:S01]  /*01e0*/  LDC.64 R14, c[0x0][0x390] ;  /* 0x0000e400ff0e7b82 */ /* 0x000e620000000a00 */
[----:B0-----:R-:W-:-:S04]  /*01f0*/  IADD3 R12, P1, PT, R12, 0x20, RZ ;  /* 0x000000200c0c7810 */ /* 0x001fc80007f3e0ff */
[----:B------:R-:W-:Y:S02]  /*0200*/  IADD3.X R13, PT, PT, RZ, R13, RZ, P1, !PT ;  /* 0x0000000dff0d7210 */ /* 0x000fe40000ffe4ff */
[----:B-1----:R-:W-:-:S04]  /*0210*/  IADD3 R14, P2, PT, R14, 0x20, RZ ;  /* 0x000000200e0e7810 */ /* 0x002fc80007f5e0ff */
[----:B------:R-:W-:-:S09]  /*0220*/  IADD3.X R15, PT, PT, RZ, R15, RZ, P2, !PT ;  /* 0x0000000fff0f7210 */ /* 0x000fd200017fe4ff */
.L_x_46:
[C---:B------:R-:W-:Y:S01]  /*0230*/  IMAD.WIDE R20, R3.reuse, 0x4, R14 ;  /* 0x0000000403147825 */ /* 0x040fe200078e020e */
[----:B------:R-:W0:Y:S04]  /*0240*/  LDC.64 R16, c[0x0][0x398] ;  /* 0x0000e600ff107b82 */ /* 0x000e280000000a00 */
[----:B------:R-:W0:Y:S04]  /*0250*/  LDG.E R11, desc[UR4][R20.64+-0x20] ;  /* 0xffffe004140b7981 */ /* 0x000e28000c1e1900 */
[----:B------:R-:W2:Y:S04]  /*0260*/  LDG.E R23, desc[UR4][R20.64+-0x1c] ;  /* 0xffffe40414177981 */ /* 0x000ea8000c1e1900 */
[----:B------:R-:W3:Y:S01]  /*0270*/  LDG.E R9, desc[UR4][R20.64+-0x18] ;  /* 0xffffe80414097981 */ /* 0x000ee2000c1e1900 */
[----:B------:R-:W-:-:S03]  /*0280*/  IMAD.WIDE R26, R3, 0x4, R12 ;  /* 0x00000004031a7825 */ /* 0x000fc600078e020c */
[----:B------:R-:W4:Y:S04]  /*0290*/  LDG.E R25, desc[UR4][R20.64+-0x14] ;  /* 0xffffec0414197981 */ /* 0x000f28000c1e1900 */
[----:B------:R-:W5:Y:S04]  /*02a0*/  LDG.E R19, desc[UR4][R26.64+-0x20] ;  /* 0xffffe0041a137981 */ /* 0x000f68000c1e1900 */
[----:B------:R-:W5:Y:S04]  /*02b0*/  LDG.E R18, desc[UR4][R26.64+-0x1c] ;  /* 0xffffe4041a127981 */ /* 0x000f68000c1e1900 */
[----:B------:R-:W5:Y:S01]  /*02c0*/  LDG.E R29, desc[UR4][R20.64+-0x10] ;  /* 0xfffff004141d7981 */ /* 0x000f62000c1e1900 */
[----:B0-----:R-:W-:-:S06]  /*02d0*/  IMAD.WIDE R10, R11, 0x4, R16 ;  /* 0x000000040b0a7825 */ /* 0x001fcc00078e0210 */
[----:B------:R-:W5:Y:S01]  /*02e0*/  LDG.E R10, desc[UR4][R10.64] ;  /* 0x000000040a0a7981 */ /* 0x000f62000c1e1900 */
[----:B--2---:R-:W-:-:S05]  /*02f0*/  IMAD.WIDE R22, R23, 0x4, R16 ;  /* 0x0000000417167825 */ /* 0x004fca00078e0210 */
[----:B------:R-:W2:Y:S01]  /*0300*/  LDG.E R7, desc[UR4][R22.64] ;  /* 0x0000000416077981 */ /* 0x000ea2000c1e1900 */
[----:B---3--:R-:W-:-:S03]  /*0310*/  IMAD.WIDE R8, R9, 0x4, R16 ;  /* 0x0000000409087825 */ /* 0x008fc600078e0210 */
[----:B------:R-:W3:Y:S01]  /*0320*/  LDG.E R11, desc[UR4][R26.64+-0x18] ;  /* 0xffffe8041a0b7981 */ /* 0x000ee2000c1e1900 */
[----:B----4-:R-:W-:-:S03]  /*0330*/  IMAD.WIDE R24, R25, 0x4, R16 ;  /* 0x0000000419187825 */ /* 0x010fc600078e0210 */
[----:B------:R-:W3:Y:S04]  /*0340*/  LDG.E R8, desc[UR4][R8.64] ;  /* 0x0000000408087981 */ /* 0x000ee8000c1e1900 */
[----:B------:R-:W4:Y:S04]  /*0350*/  LDG.E R23, desc[UR4][R20.64+-0xc] ;  /* 0xfffff40414177981 */ /* 0x000f28000c1e1900 */
[----:B------:R-:W4:Y:S01]  /*0360*/  LDG.E R9, desc[UR4][R20.64+-0x8] ;  /* 0xfffff80414097981 */ /* 0x000f22000c1e1900 */
[----:B-----5:R-:W-:-:S03]  /*0370*/  FFMA R28, R19, R10, R6 ;  /* 0x0000000a131c7223 */ /* 0x020fc60000000006 */
[----:B------:R-:W5:Y:S04]  /*0380*/  LDG.E R6, desc[UR4][R24.64] ;  /* 0x0000000418067981 */ /* 0x000f68000c1e1900 */
[----:B------:R-:W5:Y:S01]  /*0390*/  LDG.E R19, desc[UR4][R26.64+-0x14] ;  /* 0xffffec041a137981 */ /* 0x000f62000c1e1900 */
[----:B--2---:R-:W-:Y:S01]  /*03a0*/  FFMA R22, R18, R7, R28 ;  /* 0x0000000712167223 */ /* 0x004fe2000000001c */
[----:B------:R-:W-:Y:S02]  /*03b0*/  IMAD.WIDE R28, R29, 0x4, R16 ;  /* 0x000000041d1c7825 */ /* 0x000fe400078e0210 */
[----:B------:R-:W2:Y:S04]  /*03c0*/  LDG.E R10, desc[UR4][R20.64+-0x4] ;  /* 0xfffffc04140a7981 */ /* 0x000ea8000c1e1900 */
[----:B------:R-:W2:Y:S04]  /*03d0*/  LDG.E R29, desc[UR4][R28.64] ;  /* 0x000000041c1d7981 */ /* 0x000ea8000c1e1900 */
[----:B------:R-:W2:Y:S04]  /*03e0*/  LDG.E R18, desc[UR4][R26.64+-0x10] ;  /* 0xfffff0041a127981 */ /* 0x000ea8000c1e1900 */
[----:B------:R-:W2:Y:S01]  /*03f0*/  LDG.E R7, desc[UR4][R20.64] ;  /* 0x0000000414077981 */ /* 0x000ea2000c1e1900 */
[----:B---3--:R-:W-:Y:S01]  /*0400*/  FFMA R8, R11, R8, R22 ;  /* 0x000000080b087223 */ /* 0x008fe20000000016 */
[----:B----4-:R-:W-:-:S02]  /*0410*/  IMAD.WIDE R22, R23, 0x4, R16 ;  /* 0x0000000417167825 */ /* 0x010fc400078e0210 */
[----:B------:R-:W3:Y:S04]  /*0420*/  LDG.E R11, desc[UR4][R20.64+0x4] ;  /* 0x00000404140b7981 */ /* 0x000ee8000c1e1900 */
[----:B------:R-:W4:Y:S04]  /*0430*/  LDG.E R23, desc[UR4][R22.64] ;  /* 0x0000000416177981 */ /* 0x000f28000c1e1900 */
[----:B------:R-:W4:Y:S04]  /*0440*/  LDG.E R25, desc[UR4][R26.64+-0xc] ;  /* 0xfffff4041a197981 */ /* 0x000f28000c1e1900 */
[----:B------:R-:W4:Y:S04]  /*0450*/  LDG.E R28, desc[UR4][R26.64+-0x8] ;  /* 0xfffff8041a1c7981 */ /* 0x000f28000c1e1900 */
[----:B------:R-:W4:Y:S04]  /*0460*/  LDG.E R22, desc[UR4][R20.64+0x8] ;  /* 0x0000080414167981 */ /* 0x000f28000c1e1900 */
[----:B------:R-:W4:Y:S01]  /*0470*/  LDG.E R24, desc[UR4][R26.64+0x4] ;  /* 0x000004041a187981 */ /* 0x000f22000c1e1900 */
[----:B-----5:R-:W-:Y:S01]  /*0480*/  FFMA R6, R19, R6, R8 ;  /* 0x0000000613067223 */ /* 0x020fe20000000008 */
[----:B------:R-:W-:-:S05]  /*0490*/  IMAD.WIDE R8, R9, 0x4, R16 ;  /* 0x0000000409087825 */ /* 0x000fca00078e0210 */
[----:B------:R0:W5:Y:S01]  /*04a0*/  LDG.E R19, desc[UR4][R8.64] ;  /* 0x0000000408137981 */ /* 0x000162000c1e1900 */
[----:B--2---:R-:W-:-:S03]  /*04b0*/  FFMA R18, R18, R29, R6 ;  /* 0x0000001d12127223 */ /* 0x004fc60000000006 */
[----:B------:R-:W2:Y:S01]  /*04c0*/  LDG.E R29, desc[UR4][R20.64+0x1c] ;  /* 0x00001c04141d7981 */ /* 0x000ea2000c1e1900 */
[----:B0-----:R-:W-:-:S04]  /*04d0*/  IMAD.WIDE R8, R10, 0x4, R16 ;  /* 0x000000040a087825 */ /* 0x001fc800078e0210 */
[--C-:B------:R-:W-:Y:S02]  /*04e0*/  IMAD.WIDE R6, R7, 0x4, R16.reuse ;  /* 0x0000000407067825 */ /* 0x100fe400078e0210 */
[----:B------:R-:W2:Y:S02]  /*04f0*/  LDG.E R8, desc[UR4][R8.64] ;  /* 0x0000000408087981 */ /* 0x000ea4000c1e1900 */
[----:B---3--:R-:W-:Y:S02]  /*0500*/  IMAD.WIDE R10, R11, 0x4, R16 ;  /* 0x000000040b0a7825 */ /* 0x008fe400078e0210 */
[----:B------:R-:W3:Y:S02]  /*0510*/  LDG.E R6, desc[UR4][R6.64] ;  /* 0x0000000406067981 */ /* 0x000ee4000c1e1900 */
[----:B----4-:R-:W-:Y:S02]  /*0520*/  FFMA R23, R25, R23, R18 ;  /* 0x0000001719177223 */ /* 0x010fe40000000012 */
[----:B------:R-:W4:Y:S04]  /*0530*/  LDG.E R10, desc[UR4][R10.64] ;  /* 0x000000040a0a7981 */ /* 0x000f28000c1e1900 */
[----:B------:R-:W2:Y:S04]  /*0540*/  LDG.E R9, desc[UR4][R26.64+-0x4] ;  /* 0xfffffc041a097981 */ /* 0x000ea8000c1e1900 */
[----:B------:R-:W3:Y:S04]  /*0550*/  LDG.E R7, desc[UR4][R26.64] ;  /* 0x000000041a077981 */ /* 0x000ee8000c1e1900 */
[----:B------:R-:W4:Y:S04]  /*0560*/  LDG.E R18, desc[UR4][R20.64+0xc] ;  /* 0x00000c0414127981 */ /* 0x000f28000c1e1900 */
[----:B------:R-:W4:Y:S04]  /*0570*/  LDG.E R25, desc[UR4][R20.64+0x14] ;  /* 0x0000140414197981 */ /* 0x000f28000c1e1900 */
[----:B------:R-:W4:Y:S01]  /*0580*/  LDG.E R11, desc[UR4][R26.64+0x18] ;  /* 0x000018041a0b7981 */ /* 0x000f22000c1e1900 */
[----:B-----5:R-:W-:-:S03]  /*0590*/  FFMA R28, R28, R19, R23 ;  /* 0x000000131c1c7223 */ /* 0x020fc60000000017 */
[----:B------:R-:W5:Y:S04]  /*05a0*/  LDG.E R23, desc[UR4][R20.64+0x10] ;  /* 0x0000100414177981 */ /* 0x000f68000c1e1900 */
[----:B------:R0:W5:Y:S02]  /*05b0*/  LDG.E R19, desc[UR4][R20.64+0x18] ;  /* 0x0000180414137981 */ /* 0x000164000c1e1900 */
[----:B0-----:R-:W-:-:S04]  /*05c0*/  IMAD.WIDE R20, R22, 0x4, R16 ;  /* 0x0000000416147825 */ /* 0x001fc800078e0210 */
[----:B--2---:R-:W-:Y:S02]  /*05d0*/  FFMA R8, R9, R8, R28 ;  /* 0x0000000809087223 */ /* 0x004fe4000000001c */
[----:B------:R-:W2:Y:S02]  /*05e0*/  LDG.E R9, desc[UR4][R26.64+0x10] ;  /* 0x000010041a097981 */ /* 0x000ea4000c1e1900 */
[----:B---3--:R-:W-:Y:S02]  /*05f0*/  FFMA R7, R7, R6, R8 ;  /* 0x0000000607077223 */ /* 0x008fe40000000008 */
[----:B------:R-:W3:Y:S02]  /*0600*/  LDG.E R8, desc[UR4][R26.64+0xc] ;  /* 0x00000c041a087981 */ /* 0x000ee4000c1e1900 */
[----:B----4-:R-:W-:Y:S02]  /*0610*/  FFMA R6, R24, R10, R7 ;  /* 0x0000000a18067223 */ /* 0x010fe40000000007 */
[----:B------:R-:W4:Y:S04]  /*0620*/  LDG.E R7, desc[UR4][R26.64+0x8] ;  /* 0x000008041a077981 */ /* 0x000f28000c1e1900 */
[----:B------:R-:W2:Y:S04]  /*0630*/  LDG.E R10, desc[UR4][R26.64+0x14] ;  /* 0x000014041a0a7981 */ /* 0x000ea8000c1e1900 */
[----:B------:R-:W2:Y:S01]  /*0640*/  LDG.E R26, desc[UR4][R26.64+0x1c] ;  /* 0x00001c041a1a7981 */ /* 0x000ea2000c1e1900 */
[----:B------:R-:W-:-:S06]  /*0650*/  IMAD.WIDE R24, R25, 0x4, R16 ;  /* 0x0000000419187825 */ /* 0x000fcc00078e0210 */
[----:B------:R-:W2:Y:S04]  /*0660*/  LDG.E R25, desc[UR4][R24.64] ;  /* 0x0000000418197981 */ /* 0x000ea8000c1e1900 */
[----:B------:R0:W4:Y:S02]  /*0670*/  LDG.E R27, desc[UR4][R20.64] ;  /* 0x00000004141b7981 */ /* 0x000124000c1e1900 */
[----:B0-----:R-:W-:-:S06]  /*0680*/  IMAD.WIDE R20, R18, 0x4, R16 ;  /* 0x0000000412147825 */ /* 0x001fcc00078e0210 */
[----:B------:R-:W3:Y:S01]  /*0690*/  LDG.E R21, desc[UR4][R20.64] ;  /* 0x0000000414157981 */ /* 0x000ee2000c1e1900 */
[----:B-----5:R-:W-:-:S04]  /*06a0*/  IMAD.WIDE R22, R23, 0x4, R16 ;  /* 0x0000000417167825 */ /* 0x020fc800078e0210 */
[--C-:B------:R-:W-:Y:S02]  /*06b0*/  IMAD.WIDE R18, R19, 0x4, R16.reuse ;  /* 0x0000000413127825 */ /* 0x100fe400078e0210 */
[----:B------:R-:W2:Y:S02]  /*06c0*/  LDG.E R22, desc[UR4][R22.64] ;  /* 0x0000000416167981 */ /* 0x000ea4000c1e1900 */
[----:B------:R-:W-:Y:S02]  /*06d0*/  IMAD.WIDE R16, R29, 0x4, R16 ;  /* 0x000000041d107825 */ /* 0x000fe400078e0210 */
[----:B------:R-:W5:Y:S04]  /*06e0*/  LDG.E R18, desc[UR4][R18.64] ;  /* 0x0000000412127981 */ /* 0x000f68000c1e1900 */
[----:B------:R-:W5:Y:S01]  /*06f0*/  LDG.E R16, desc[UR4][R16.64] ;  /* 0x0000000410107981 */ /* 0x000f62000c1e1900 */
[----:B------:R-:W-:-:S04]  /*0700*/  IADD3 R2, PT, PT, R2, 0x10, RZ ;  /* 0x0000001002027810 */ /* 0x000fc80007ffe0ff */
[----:B------:R-:W-:Y:S02]  /*0710*/  ISETP.NE.AND P1, PT, R2, RZ, PT ;  /* 0x000000ff0200720c */ /* 0x000fe40003f25270 */
[----:B------:R-:W-:Y:S01]  /*0720*/  IADD3 R3, PT, PT, R3, 0x10, RZ ;  /* 0x0000001003037810 */ /* 0x000fe20007ffe0ff */
[----:B----4-:R-:W-:-:S04]  /*0730*/  FFMA R7, R7, R27, R6 ;  /* 0x0000001b07077223 */ /* 0x010fc80000000006 */
[----:B---3--:R-:W-:-:S04]  /*0740*/  FFMA R8, R8, R21, R7 ;  /* 0x0000001508087223 */ /* 0x008fc80000000007 */
[----:B--2---:R-:W-:-:S04]  /*0750*/  FFMA R9, R9, R22, R8 ;  /* 0x0000001609097223 */ /* 0x004fc80000000008 */
[----:B------:R-:W-:-:S04]  /*0760*/  FFMA R10, R10, R25, R9 ;  /* 0x000000190a0a7223 */ /* 0x000fc80000000009 */
[----:B-----5:R-:W-:-:S04]  /*0770*/  FFMA R11, R11, R18, R10 ;  /* 0x000000120b0b7223 */ /* 0x020fc8000000000a */
[----:B------:R-:W-:Y:S01]  /*0780*/  FFMA R6, R26, R16, R11 ;  /* 0x000000101a067223 */ /* 0x000fe2000000000b */
[----:B------:R-:W-:Y:S06]  /*0790*/  @P1 BRA `(.L_x_46) ;  /* 0xfffffff800a41947 */ /* 0x000fec000383ffff */
.L_x_45:
[----:B------:R-:W-:Y:S05]  /*07a0*/  BSYNC.RECONVERGENT B1 ;  /* 0x0000000000017941 */ /* 0x000fea0003800200 */
.L_x_44:
        /* <DEDUP_REMOVED lines=13> */
[----:B------:R-:W5:Y:S04]  /*0880*/  LDG.E R13, desc[UR4][R20.64+0xc] ;  /* 0x00000c04140d7981 */ /* 0x000f68000c1e1900 */
[----:B------:R-:W5:Y:S04]  /*0890*/  LDG.E R15, desc[UR4][R20.64+0x10] ;  /* 0x00001004140f7981 */ /* 0x000f68000c1e1900 */
[----:B------:R-:W5:Y:S04]  /*08a0*/  LDG.E R17, desc[UR4][R20.64+0x14] ;  /* 0x0000140414117981 */ /* 0x000f68000c1e1900 */
[----:B------:R-:W5:Y:S04]  /*08b0*/  LDG.E R19, desc[UR4][R20.64+0x18] ;  /* 0x0000180414137981 */ /* 0x000f68000c1e1900 */
[----:B------:R4:W5:Y:S01]  /*08c0*/  LDG.E R23, desc[UR4][R20.64+0x1c] ;  /* 0x00001c0414177981 */ /* 0x000962000c1e1900 */
[----:B--2---:R-:W-:-:S05]  /*08d0*/  IMAD.WIDE R8, R3, 0x4, R8 ;  /* 0x0000000403087825 */ /* 0x004fca00078e0208 */
[----:B------:R-:W2:Y:S04]  /*08e0*/  LDG.E R7, desc[UR4][R8.64] ;  /* 0x0000000408077981 */ /* 0x000ea8000c1e1900 */
[----:B------:R-:W2:Y:S01]  /*08f0*/  LDG.E R22, desc[UR4][R8.64+0x8] ;  /* 0x0000080408167981 */ /* 0x000ea2000c1e1900 */
[----:B-1----:R-:W-:-:S04]  /*0900*/  IMAD.WIDE R28, R29, 0x4, R10 ;  /* 0x000000041d1c7825 */ /* 0x002fc800078e020a */
[--C-:B---3--:R-:W-:Y:S01]  /*0910*/  IMAD.WIDE R26, R27, 0x4, R10.reuse ;  /* 0x000000041b1a7825 */ /* 0x108fe200078e020a */
[----:B------:R-:W2:Y:S03]  /*0920*/  LDG.E R5, desc[UR4][R28.64] ;  /* 0x000000041c057981 */ /* 0x000ea6000c1e1900 */
[--C-:B----4-:R-:W-:Y:S01]  /*0930*/  IMAD.WIDE R20, R25, 0x4, R10.reuse ;  /* 0x0000000419147825 */ /* 0x110fe200078e020a */
[----:B------:R-:W3:Y:S04]  /*0940*/  LDG.E R2, desc[UR4][R26.64] ;  /* 0x000000041a027981 */ /* 0x000ee8000c1e1900 */
[----:B------:R-:W3:Y:S01]  /*0950*/  LDG.E R25, desc[UR4][R8.64+0x4] ;  /* 0x0000040408197981 */ /* 0x000ee2000c1e1900 */
[----:B-----5:R-:W-:-:S03]  /*0960*/  IMAD.WIDE R12, R13, 0x4, R10 ;  /* 0x000000040d0c7825 */ /* 0x020fc600078e020a */
[----:B------:R-:W4:Y:S01]  /*0970*/  LDG.E R21, desc[UR4][R20.64] ;  /* 0x0000000414157981 */ /* 0x000f22000c1e1900 */
[----:B------:R-:W-:-:S03]  /*0980*/  IMAD.WIDE R14, R15, 0x4, R10 ;  /* 0x000000040f0e7825 */ /* 0x000fc600078e020a */
[----:B------:R-:W5:Y:S01]  /*0990*/  LDG.E R13, desc[UR4][R12.64] ;  /* 0x000000040c0d7981 */ /* 0x000f62000c1e1900 */
[----:B------:R-:W-:-:S03]  /*09a0*/  IMAD.WIDE R16, R17, 0x4, R10 ;  /* 0x0000000411107825 */ /* 0x000fc600078e020a */
[----:B------:R-:W5:Y:S01]  /*09b0*/  LDG.E R28, desc[UR4][R8.64+0xc] ;  /* 0x00000c04081c7981 */ /* 0x000f62000c1e1900 */
[----:B------:R-:W-:-:S03]  /*09c0*/  IMAD.WIDE R18, R19, 0x4, R10 ;  /* 0x0000000413127825 */ /* 0x000fc600078e020a */
[----:B------:R-:W5:Y:S04]  /*09d0*/  LDG.E R14, desc[UR4][R14.64] ;  /* 0x000000040e0e7981 */ /* 0x000f68000c1e1900 */
[----:B------:R-:W5:Y:S01]  /*09e0*/  LDG.E R29, desc[UR4][R8.64+0x10] ;  /* 0x00001004081d7981 */ /* 0x000f62000c1e1900 */
[----:B------:R-:W-:-:S03]  /*09f0*/  IMAD.WIDE R10, R23, 0x4, R10 ;  /* 0x00000004170a7825 */ /* 0x000fc600078e020a */
[----:B------:R-:W5:Y:S04]  /*0a00*/  LDG.E R17, desc[UR4][R16.64] ;  /* 0x0000000410117981 */ /* 0x000f68000c1e1900 */
[----:B------:R-:W5:Y:S04]  /*0a10*/  LDG.E R26, desc[UR4][R8.64+0x14] ;  /* 0x00001404081a7981 */ /* 0x000f68000c1e1900 */
[----:B------:R-:W5:Y:S04]  /*0a20*/  LDG.E R18, desc[UR4][R18.64] ;  /* 0x0000000412127981 */ /* 0x000f68000c1e1900 */
[----:B------:R-:W5:Y:S04]  /*0a30*/  LDG.E R23, desc[UR4][R8.64+0x18] ;  /* 0x0000180408177981 */ /* 0x000f68000c1e1900 */
[----:B------:R-:W5:Y:S04]  /*0a40*/  LDG.E R12, desc[UR4][R8.64+0x1c] ;  /* 0x00001c04080c7981 */ /* 0x000f68000c1e1900 */
[----:B------:R-:W5:Y:S01]  /*0a50*/  LDG.E R10, desc[UR4][R10.64] ;  /* 0x000000040a0a7981 */ /* 0x000f62000c1e1900 */
[----:B------:R-:W-:Y:S01]  /*0a60*/  IADD3 R3, PT, PT, R3, 0x8, RZ ;  /* 0x0000000803037810 */ /* 0x000fe20007ffe0ff */
[----:B--2---:R-:W-:-:S04]  /*0a70*/  FFMA R6, R7, R5, R6 ;  /* 0x0000000507067223 */ /* 0x004fc80000000006 */
[----:B---3--:R-:W-:-:S04]  /*0a80*/  FFMA R25, R25, R2, R6 ;  /* 0x0000000219197223 */ /* 0x008fc80000000006 */
[----:B----4-:R-:W-:-:S04]  /*0a90*/  FFMA R21, R22, R21, R25 ;  /* 0x0000001516157223 */ /* 0x010fc80000000019 */
[----:B-----5:R-:W-:-:S04]  /*0aa0*/  FFMA R28, R28, R13, R21 ;  /* 0x0000000d1c1c7223 */ /* 0x020fc80000000015 */
[----:B------:R-:W-:-:S04]  /*0ab0*/  FFMA R29, R29, R14, R28 ;  /* 0x0000000e1d1d7223 */ /* 0x000fc8000000001c */
[----:B------:R-:W-:-:S04]  /*0ac0*/  FFMA R26, R26, R17, R29 ;  /* 0x000000111a1a7223 */ /* 0x000fc8000000001d */
[----:B------:R-:W-:-:S04]  /*0ad0*/  FFMA R23, R23, R18, R26 ;  /* 0x0000001217177223 */ /* 0x000fc8000000001a */
[----:B------:R-:W-:-:S07]  /*0ae0*/  FFMA R6, R12, R10, R23 ;  /* 0x0000000a0c067223 */ /* 0x000fce0000000017 */
.L_x_48:
[----:B------:R-:W-:Y:S05]  /*0af0*/  BSYNC.RECONVERGENT B1 ;  /* 0x0000000000017941 */ /* 0x000fea0003800200 */
.L_x_47:
        /* <DEDUP_REMOVED lines=32> */
.L_x_50:
[----:B------:R-:W-:Y:S05]  /*0d00*/  BSYNC.RECONVERGENT B1 ;  /* 0x0000000000017941 */ /* 0x000fea0003800200 */
.L_x_49:
[----:B------:R-:W-:Y:S05]  /*0d10*/  @!P1 BRA `(.L_x_43) ;  /* 0x00000000003c9947 */ /* 0x000fea0003800000 */
[----:B------:R-:W0:Y:S01]  /*0d20*/  LDC.64 R14, c[0x0][0x380] ;  /* 0x0000e000ff0e7b82 */ /* 0x000e220000000a00 */
[----:B------:R-:W-:-:S07]  /*0d30*/  IADD3 R2, PT, PT, -R4, RZ, RZ ;  /* 0x000000ff04027210 */ /* 0x000fce0007ffe1ff */
[----:B------:R-:W1:Y:S08]  /*0d40*/  LDC.64 R12, c[0x0][0x390] ;  /* 0x0000e400ff0c7b82 */ /* 0x000e700000000a00 */
[----:B------:R-:W2:Y:S02]  /*0d50*/  LDC.64 R16, c[0x0][0x398] ;  /* 0x0000e600ff107b82 */ /* 0x000ea40000000a00 */
.L_x_51:
[----:B-1----:R-:W-:-:S06]  /*0d60*/  IMAD.WIDE R4, R3, 0x4, R12 ;  /* 0x0000000403047825 */ /* 0x002fcc00078e020c */
[----:B------:R-:W2:Y:S01]  /*0d70*/  LDG.E R5, desc[UR4][R4.64] ;  /* 0x0000000404057981 */ /* 0x000ea2000c1e1900 */
[----:B0-----:R-:W-:-:S06]  /*0d80*/  IMAD.WIDE R8, R3, 0x4, R14 ;  /* 0x0000000403087825 */ /* 0x001fcc00078e020e */
[----:B------:R-:W3:Y:S01]  /*0d90*/  LDG.E R9, desc[UR4][R8.64] ;  /* 0x0000000408097981 */ /* 0x000ee2000c1e1900 */
[----:B------:R-:W-:Y:S01]  /*0da0*/  IADD3 R2, PT, PT, R2, 0x1, RZ ;  /* 0x0000000102027810 */ /* 0x000fe20007ffe0ff */
[----:B--2---:R-:W-:-:S06]  /*0db0*/  IMAD.WIDE R10, R5, 0x4, R16 ;  /* 0x00000004050a7825 */ /* 0x004fcc00078e0210 */
[----:B------:R-:W3:Y:S01]  /*0dc0*/  LDG.E R10, desc[UR4][R10.64] ;  /* 0x000000040a0a7981 */ /* 0x000ee2000c1e1900 */
[----:B------:R-:W-:Y:S02]  /*0dd0*/  ISETP.NE.AND P0, PT, R2, RZ, PT ;  /* 0x000000ff0200720c */ /* 0x000fe40003f05270 */
[----:B------:R-:W-:Y:S01]  /*0de0*/  IADD3 R3, PT, PT, R3, 0x1, RZ ;  /* 0x0000000103037810 */ /* 0x000fe20007ffe0ff */
[----:B---3--:R-:W-:-:S10]  /*0df0*/  FFMA R6, R9, R10, R6 ;  /* 0x0000000a09067223 */ /* 0x008fd40000000006 */
[----:B------:R-:W-:Y:S05]  /*0e00*/  @P0 BRA `(.L_x_51) ;  /* 0xfffffffc00d40947 */ /* 0x000fea000383ffff */
.L_x_43:
[----:B------:R-:W-:Y:S05]  /*0e10*/  BSYNC.RECONVERGENT B0 ;  /* 0x0000000000007941 */ /* 0x000fea0003800200 */
.L_x_42:
[----:B------:R-:W0:Y:S02]  /*0e20*/  LDC.64 R2, c[0x0][0x3a0] ;  /* 0x0000e800ff027b82 */ /* 0x000e240000000a00 */
[----:B0-----:R-:W-:-:S05]  /*0e30*/  IMAD.WIDE R2, R0, 0x4, R2 ;  /* 0x0000000400027825 */ /* 0x001fca00078e0202 */
[----:B------:R-:W-:Y:S01]  /*0e40*/  STG.E desc[UR4][R2.64], R6 ;  /* 0x0000000602007986 */ /* 0x000fe2000c101904 */
[----:B------:R-:W-:Y:S05]  /*0e50*/  EXIT ;  /* 0x000000000000794d */ /* 0x000fea0003800000 */
.L_x_52:
        /* <DEDUP_REMOVED lines=10> */
.L_x_56:


//--------------------- .nv.shared.reserved.0     --------------------------
	.section	.nv.shared.reserved.0,"aw",@nobits
	.weak		__nv_reservedSMEM_offset_0_alias
	.size		__nv_reservedSMEM_offset_0_alias, 0, 64
	.other		__nv_reservedSMEM_offset_0_alias,@"STO_CUDA_RESERVED_SHARED STV_DEFAULT"
__nv_reservedSMEM_offset_0_alias:
	.zero		0
	.zero		64


//--------------------- .nv.shared._Z22spmv_csr_vector_kernelPKfPKiS2_S0_Pfi --------------------------
	.section	.nv.shared._Z22spmv_csr_vector_kernelPKfPKiS2_S0_Pfi,"aw",@nobits
	.sectionflags	@""
	.align	4
.nv.shared._Z22spmv_csr_vector_kernelPKfPKiS2_S0_Pfi:
	.zero		2048


//--------------------- .nv.constant0._Z24sparse_matrix_add_kernelPKfPKiS2_S0_S2_S2_PfPiS4_iff --------------------------
	.section	.nv.constant0._Z24sparse_matrix_add_kernelPKfPKiS2_S0_S2_S2_PfPiS4_iff,"a",@progbits
	.sectionflags	@""
	.align	4
.nv.constant0._Z24sparse_matrix_add_kernelPKfPKiS2_S0_S2_S2_PfPiS4_iff:
	.zero		980


//--------------------- .nv.constant0._Z22spmv_csr_vector_kernelPKfPKiS2_S0_Pfi --------------------------
	.section	.nv.constant0._Z22spmv_csr_vector_kernelPKfPKiS2_S0_Pfi,"a",@progbits
	.sectionflags	@""
	.align	4
.nv.constant0._Z22spmv_csr_vector_kernelPKfPKiS2_S0_Pfi:
	.zero		940


//--------------------- .nv.constant0._Z20spmv_csr_warp_kernelPKfPKiS2_S0_Pfi --------------------------
	.section	.nv.constant0._Z20spmv_csr_warp_kernelPKfPKiS2_S0_Pfi,"a",@progbits
	.sectionflags	@""
	.align	4
.nv.constant0._Z20spmv_csr_warp_kernelPKfPKiS2_S0_Pfi:
	.zero		940


//--------------------- .nv.constant0._Z15spmv_csr_kernelPKfPKiS2_S0_Pfi --------------------------
	.section	.nv.constant0._Z15spmv_csr_kernelPKfPKiS2_S0_Pfi,"a",@progbits
	.sectionflags	@""
	.align	4
.nv.constant0._Z15spmv_csr_kernelPKfPKiS2_S0_Pfi:
	.zero		940


//--------------------- SYMBOLS --------------------------

	.type		.nv.reservedSmem.offset0,@object
	.size		.nv.reservedSmem.offset0,0x4
	.type		.nv.reservedSmem.cap,@object
	.size		.nv.reservedSmem.cap,0x4
